	.target	sm_100a

	.elftype	@"ET_EXEC"


//--------------------- .note.nv.tkinfo           --------------------------
	.section	.note.nv.tkinfo,"",@"SHT_NOTE"
	.sectionflags	@"SHF_NOTE_NV_TKINFO"
	.tkinfo
        /*0018*/ 	.word	0x00000002
        /*0030*/ 	.string	""
        /*0030*/ 	.string	"ptxas"
        /*0030*/ 	.string	"Cuda compilation tools, release 13.0, V13.0.88"
        /*0030*/ 	.string	"Build cuda_13.0.r13.0/compiler.36424714_0"
        /*0030*/ 	.string	"-arch sm_100a -m 64 "



//--------------------- .note.nv.cuinfo           --------------------------
	.section	.note.nv.cuinfo,"",@"SHT_NOTE"
	.sectionflags	@"SHF_NOTE_NV_CUINFO"
        /*0018*/ 	.short	0x0002
        /*001a*/ 	.short	0x0064
        /*001c*/ 	.short	0x0082
	.zero		2


//--------------------- .nv.info                  --------------------------
	.section	.nv.info,"",@"SHT_CUDA_INFO"
	.align	4


	//----- nvinfo : EIATTR_REGCOUNT
	.align		4
        /*0000*/ 	.byte	0x04, 0x2f
        /*0002*/ 	.short	(.L_19 - .L_18)
	.align		4
.L_18:
        /*0004*/ 	.word	index@(_ZN7cutlass13device_kernelINS_4gemm6kernel13GemmUniversalIN4cute5tupleIJiiiiEEENS1_10collective13CollectiveMmaINS1_35MainloopSm100TmaUmmaWarpSpecializedILi4ELi2ELi4ENS5_IJNS4_1CILi2EEESB_NSA_ILi1EEEEEEEENS5_IJNSA_ILi256EEENSA_ILi128EEESG_EEENS_6half_tENS5_IJlSC_lEEESI_SJ_NS4_8TiledMMAINS4_8MMA_AtomIJNS4_26SM100_MMA_F16BF16_2x1SM_SSISI_SI_fLi256ELi128ELNS4_4UMMA5MajorE0ELSO_0ELNSN_7ScaleInE0ELSP_0EEEEEENS4_6LayoutINS5_IJSC_SC_SC_EEENS5_IJNSA_ILi0EEESU_SU_EEEEENS5_IJNS4_10UnderscoreESX_SX_EEEEENS4_28SM100_TMA_2SM_LOAD_MULTICASTENS4_14ComposedLayoutINS4_7SwizzleILi3ELi4ELi3EEENS4_18smem_ptr_flag_bitsILi16EEENSS_INS5_IJNSA_ILi8EEENSA_ILi64EEEEEENS5_IJS17_SC_EEEEEEEvNS4_8identityENS4_18SM100_TMA_2SM_LOADES1B_vS1C_EENS_8epilogue10collective18CollectiveEpilogueINS1F_23Sm100TmaWarpSpecializedILi4ELi2ELi32ELb1ELb0EEEJNS5_IJSG_SG_SG_EEENS5_IJNSS_ISG_SC_EENSS_INSA_ILi32EEESC_EEEEESI_SJ_SI_SJ_NS1F_6fusion15FusionCallbacksIS1J_NS1P_17LinearCombinationISI_fSI_fLNS_15FloatRoundStyleE2EEES1K_S1O_JEEENS4_5SM1004TMEM4LOAD26SM100_TMEM_LOAD_32dp32b32xENS4_13SM90_TMA_LOADENS11_INS12_ILi2ELi4ELi3EEES15_NSS_INS5_IJS16_S1M_EEENS5_IJS1M_SC_EEEEEEENS4_39AutoVectorizingCopyWithAssumedAlignmentILi128EEENS4_14SM90_TMA_STOREES24_S26_S26_EEEvvEEEEvNT_6ParamsE)
        /*0008*/ 	.word	0x00000076


	//----- nvinfo : EIATTR_FRAME_SIZE
	.align		4
.L_19:
        /*000c*/ 	.byte	0x04, 0x11
        /*000e*/ 	.short	(.L_21 - .L_20)
	.align		4
.L_20:
        /*0010*/ 	.word	index@($__internal_2_$__cuda_sm10x_tcgen05_guardrail_trap_unallocated_columns_being_dealloced)
        /*0014*/ 	.word	0x00000000


	//----- nvinfo : EIATTR_FRAME_SIZE
	.align		4
.L_21:
        /*0018*/ 	.byte	0x04, 0x11
        /*001a*/ 	.short	(.L_23 - .L_22)
	.align		4
.L_22:
        /*001c*/ 	.word	index@($__internal_1_$__cuda_sm10x_tcgen05_guardrail_trap_phase_invalid_during_alloc)
        /*0020*/ 	.word	0x00000000


	//----- nvinfo : EIATTR_FRAME_SIZE
	.align		4
.L_23:
        /*0024*/ 	.byte	0x04, 0x11
        /*0026*/ 	.short	(.L_25 - .L_24)
	.align		4
.L_24:
        /*0028*/ 	.word	index@($__internal_0_$__cuda_sm10x_tcgen05_guardrail_trap_col_being_dealloced_not_returned_by_alloc)
        /*002c*/ 	.word	0x00000000


	//----- nvinfo : EIATTR_FRAME_SIZE
	.align		4
.L_25:
        /*0030*/ 	.byte	0x04, 0x11
        /*0032*/ 	.short	(.L_27 - .L_26)
	.align		4
.L_26:
        /*0034*/ 	.word	index@(_ZN7cutlass13device_kernelINS_4gemm6kernel13GemmUniversalIN4cute5tupleIJiiiiEEENS1_10collective13CollectiveMmaINS1_35MainloopSm100TmaUmmaWarpSpecializedILi4ELi2ELi4ENS5_IJNS4_1CILi2EEESB_NSA_ILi1EEEEEEEENS5_IJNSA_ILi256EEENSA_ILi128EEESG_EEENS_6half_tENS5_IJlSC_lEEESI_SJ_NS4_8TiledMMAINS4_8MMA_AtomIJNS4_26SM100_MMA_F16BF16_2x1SM_SSISI_SI_fLi256ELi128ELNS4_4UMMA5MajorE0ELSO_0ELNSN_7ScaleInE0ELSP_0EEEEEENS4_6LayoutINS5_IJSC_SC_SC_EEENS5_IJNSA_ILi0EEESU_SU_EEEEENS5_IJNS4_10UnderscoreESX_SX_EEEEENS4_28SM100_TMA_2SM_LOAD_MULTICASTENS4_14ComposedLayoutINS4_7SwizzleILi3ELi4ELi3EEENS4_18smem_ptr_flag_bitsILi16EEENSS_INS5_IJNSA_ILi8EEENSA_ILi64EEEEEENS5_IJS17_SC_EEEEEEEvNS4_8identityENS4_18SM100_TMA_2SM_LOADES1B_vS1C_EENS_8epilogue10collective18CollectiveEpilogueINS1F_23Sm100TmaWarpSpecializedILi4ELi2ELi32ELb1ELb0EEEJNS5_IJSG_SG_SG_EEENS5_IJNSS_ISG_SC_EENSS_INSA_ILi32EEESC_EEEEESI_SJ_SI_SJ_NS1F_6fusion15FusionCallbacksIS1J_NS1P_17LinearCombinationISI_fSI_fLNS_15FloatRoundStyleE2EEES1K_S1O_JEEENS4_5SM1004TMEM4LOAD26SM100_TMEM_LOAD_32dp32b32xENS4_13SM90_TMA_LOADENS11_INS12_ILi2ELi4ELi3EEES15_NSS_INS5_IJS16_S1M_EEENS5_IJS1M_SC_EEEEEEENS4_39AutoVectorizingCopyWithAssumedAlignmentILi128EEENS4_14SM90_TMA_STOREES24_S26_S26_EEEvvEEEEvNT_6ParamsE)
        /*0038*/ 	.word	0x00000000


	//----- nvinfo : EIATTR_MIN_STACK_SIZE
	.align		4
.L_27:
        /*003c*/ 	.byte	0x04, 0x12
        /*003e*/ 	.short	(.L_29 - .L_28)
	.align		4
.L_28:
        /*0040*/ 	.word	index@(_ZN7cutlass13device_kernelINS_4gemm6kernel13GemmUniversalIN4cute5tupleIJiiiiEEENS1_10collective13CollectiveMmaINS1_35MainloopSm100TmaUmmaWarpSpecializedILi4ELi2ELi4ENS5_IJNS4_1CILi2EEESB_NSA_ILi1EEEEEEEENS5_IJNSA_ILi256EEENSA_ILi128EEESG_EEENS_6half_tENS5_IJlSC_lEEESI_SJ_NS4_8TiledMMAINS4_8MMA_AtomIJNS4_26SM100_MMA_F16BF16_2x1SM_SSISI_SI_fLi256ELi128ELNS4_4UMMA5MajorE0ELSO_0ELNSN_7ScaleInE0ELSP_0EEEEEENS4_6LayoutINS5_IJSC_SC_SC_EEENS5_IJNSA_ILi0EEESU_SU_EEEEENS5_IJNS4_10UnderscoreESX_SX_EEEEENS4_28SM100_TMA_2SM_LOAD_MULTICASTENS4_14ComposedLayoutINS4_7SwizzleILi3ELi4ELi3EEENS4_18smem_ptr_flag_bitsILi16EEENSS_INS5_IJNSA_ILi8EEENSA_ILi64EEEEEENS5_IJS17_SC_EEEEEEEvNS4_8identityENS4_18SM100_TMA_2SM_LOADES1B_vS1C_EENS_8epilogue10collective18CollectiveEpilogueINS1F_23Sm100TmaWarpSpecializedILi4ELi2ELi32ELb1ELb0EEEJNS5_IJSG_SG_SG_EEENS5_IJNSS_ISG_SC_EENSS_INSA_ILi32EEESC_EEEEESI_SJ_SI_SJ_NS1F_6fusion15FusionCallbacksIS1J_NS1P_17LinearCombinationISI_fSI_fLNS_15FloatRoundStyleE2EEES1K_S1O_JEEENS4_5SM1004TMEM4LOAD26SM100_TMEM_LOAD_32dp32b32xENS4_13SM90_TMA_LOADENS11_INS12_ILi2ELi4ELi3EEES15_NSS_INS5_IJS16_S1M_EEENS5_IJS1M_SC_EEEEEEENS4_39AutoVectorizingCopyWithAssumedAlignmentILi128EEENS4_14SM90_TMA_STOREES24_S26_S26_EEEvvEEEEvNT_6ParamsE)
        /*0044*/ 	.word	0x00000000
.L_29:


//--------------------- .nv.compat                --------------------------
	.section	.nv.compat,"",@"SHT_CUDA_COMPAT_INFO"
	.align	4
        /*0000*/ 	.byte	0x02, 0x09, 0x01, 0x00, 0x02, 0x02, 0x02, 0x00, 0x02, 0x05, 0x05, 0x00, 0x03, 0x07, 0x01, 0x01
        /*0010*/ 	.byte	0x02, 0x03, 0x01, 0x00, 0x02, 0x06, 0x01, 0x00, 0x04, 0x0b, 0x08, 0x00, 0x09, 0x00, 0x00, 0x00
        /*0020*/ 	.byte	0x00, 0x00, 0x00, 0x00


//--------------------- .nv.info._ZN7cutlass13device_kernelINS_4gemm6kernel13GemmUniversalIN4cute5tupleIJiiiiEEENS1_10collective13CollectiveMmaINS1_35MainloopSm100TmaUmmaWarpSpecializedILi4ELi2ELi4ENS5_IJNS4_1CILi2EEESB_NSA_ILi1EEEEEEEENS5_IJNSA_ILi256EEENSA_ILi128EEESG_EEENS_6half_tENS5_IJlSC_lEEESI_SJ_NS4_8TiledMMAINS4_8MMA_AtomIJNS4_26SM100_MMA_F16BF16_2x1SM_SSISI_SI_fLi256ELi128ELNS4_4UMMA5MajorE0ELSO_0ELNSN_7ScaleInE0ELSP_0EEEEEENS4_6LayoutINS5_IJSC_SC_SC_EEENS5_IJNSA_ILi0EEESU_SU_EEEEENS5_IJNS4_10UnderscoreESX_SX_EEEEENS4_28SM100_TMA_2SM_LOAD_MULTICASTENS4_14ComposedLayoutINS4_7SwizzleILi3ELi4ELi3EEENS4_18smem_ptr_flag_bitsILi16EEENSS_INS5_IJNSA_ILi8EEENSA_ILi64EEEEEENS5_IJS17_SC_EEEEEEEvNS4_8identityENS4_18SM100_TMA_2SM_LOADES1B_vS1C_EENS_8epilogue10collective18CollectiveEpilogueINS1F_23Sm100TmaWarpSpecializedILi4ELi2ELi32ELb1ELb0EEEJNS5_IJSG_SG_SG_EEENS5_IJNSS_ISG_SC_EENSS_INSA_ILi32EEESC_EEEEESI_SJ_SI_SJ_NS1F_6fusion15FusionCallbacksIS1J_NS1P_17LinearCombinationISI_fSI_fLNS_15FloatRoundStyleE2EEES1K_S1O_JEEENS4_5SM1004TMEM4LOAD26SM100_TMEM_LOAD_32dp32b32xENS4_13SM90_TMA_LOADENS11_INS12_ILi2ELi4ELi3EEES15_NSS_INS5_IJS16_S1M_EEENS5_IJS1M_SC_EEEEEEENS4_39AutoVectorizingCopyWithAssumedAlignmentILi128EEENS4_14SM90_TMA_STOREES24_S26_S26_EEEvvEEEEvNT_6ParamsE --------------------------
	.section	.nv.info._ZN7cutlass13device_kernelINS_4gemm6kernel13GemmUniversalIN4cute5tupleIJiiiiEEENS1_10collective13CollectiveMmaINS1_35MainloopSm100TmaUmmaWarpSpecializedILi4ELi2ELi4ENS5_IJNS4_1CILi2EEESB_NSA_ILi1EEEEEEEENS5_IJNSA_ILi256EEENSA_ILi128EEESG_EEENS_6half_tENS5_IJlSC_lEEESI_SJ_NS4_8TiledMMAINS4_8MMA_AtomIJNS4_26SM100_MMA_F16BF16_2x1SM_SSISI_SI_fLi256ELi128ELNS4_4UMMA5MajorE0ELSO_0ELNSN_7ScaleInE0ELSP_0EEEEEENS4_6LayoutINS5_IJSC_SC_SC_EEENS5_IJNSA_ILi0EEESU_SU_EEEEENS5_IJNS4_10UnderscoreESX_SX_EEEEENS4_28SM100_TMA_2SM_LOAD_MULTICASTENS4_14ComposedLayoutINS4_7SwizzleILi3ELi4ELi3EEENS4_18smem_ptr_flag_bitsILi16EEENSS_INS5_IJNSA_ILi8EEENSA_ILi64EEEEEENS5_IJS17_SC_EEEEEEEvNS4_8identityENS4_18SM100_TMA_2SM_LOADES1B_vS1C_EENS_8epilogue10collective18CollectiveEpilogueINS1F_23Sm100TmaWarpSpecializedILi4ELi2ELi32ELb1ELb0EEEJNS5_IJSG_SG_SG_EEENS5_IJNSS_ISG_SC_EENSS_INSA_ILi32EEESC_EEEEESI_SJ_SI_SJ_NS1F_6fusion15FusionCallbacksIS1J_NS1P_17LinearCombinationISI_fSI_fLNS_15FloatRoundStyleE2EEES1K_S1O_JEEENS4_5SM1004TMEM4LOAD26SM100_TMEM_LOAD_32dp32b32xENS4_13SM90_TMA_LOADENS11_INS12_ILi2ELi4ELi3EEES15_NSS_INS5_IJS16_S1M_EEENS5_IJS1M_SC_EEEEEEENS4_39AutoVectorizingCopyWithAssumedAlignmentILi128EEENS4_14SM90_TMA_STOREES24_S26_S26_EEEvvEEEEvNT_6ParamsE,"",@"SHT_CUDA_INFO"
	.sectionflags	@""
	.align	4


	//----- nvinfo : EIATTR_CUDA_API_VERSION
	.align		4
        /*0000*/ 	.byte	0x04, 0x37
        /*0002*/ 	.short	(.L_31 - .L_30)
.L_30:
        /*0004*/ 	.word	0x00000082


	//----- nvinfo : EIATTR_KPARAM_INFO
	.align		4
.L_31:
        /*0008*/ 	.byte	0x04, 0x17
        /*000a*/ 	.short	(.L_33 - .L_32)
.L_32:
        /*000c*/ 	.word	0x00000000
        /*0010*/ 	.short	0x0000
        /*0012*/ 	.short	0x0000
        /*0014*/ 	.byte	0x00, 0xf0, 0x01, 0x20


	//----- nvinfo : EIATTR_AT_ENTRY_FRAGMENTS
	.align		4
.L_33:
        /*0018*/ 	.byte	0x04, 0x4f
        /*001a*/ 	.short	(.L_35 - .L_34)


	//   ....[0]....
.L_34:
        /*001c*/ 	.word	0x00000007


	//----- nvinfo : EIATTR_RESERVED_SMEM_USED
	.align		4
.L_35:
        /*0020*/ 	.byte	0x01, 0x41
	.zero		2


	//----- nvinfo : EIATTR_SPARSE_MMA_MASK
	.align		4
        /*0024*/ 	.byte	0x03, 0x50
        /*0026*/ 	.short	0x0000


	//----- nvinfo : EIATTR_TCGEN05_2CTA_USED
	.align		4
        /*0028*/ 	.byte	0x01, 0x52
	.zero		2


	//----- nvinfo : EIATTR_MAXREG_COUNT
	.align		4
        /*002c*/ 	.byte	0x03, 0x1b
        /*002e*/ 	.short	0x00ff


	//----- nvinfo : EIATTR_NUM_BARRIERS
	.align		4
        /*0030*/ 	.byte	0x02, 0x4c
        /*0032*/ 	.byte	0x07
	.zero		1


	//----- nvinfo : EIATTR_EXTERNS
	.align		4
        /*0034*/ 	.byte	0x04, 0x0f
        /*0036*/ 	.short	(.L_37 - .L_36)


	//   ....[0]....
	.align		4
.L_36:
        /*0038*/ 	.word	index@(__assertfail)


	//----- nvinfo : EIATTR_MERCURY_ISA_VERSION
	.align		4
.L_37:
        /*003c*/ 	.byte	0x03, 0x5f
        /*003e*/ 	.short	0x0101


	//----- nvinfo : EIATTR_INT_WARP_WIDE_INSTR_OFFSETS
	.align		4
        /*0040*/ 	.byte	0x04, 0x31
        /*0042*/ 	.short	(.L_39 - .L_38)


	//   ....[0]....
.L_38:
        /*0044*/ 	.word	0x00000d70


	//   ....[1]....
        /*0048*/ 	.word	0x00000e10


	//   ....[2]....
        /*004c*/ 	.word	0x000046e0


	//   ....[3]....
        /*0050*/ 	.word	0x00004700


	//   ....[4]....
        /*0054*/ 	.word	0x00004730


	//   ....[5]....
        /*0058*/ 	.word	0x00005270


	//   ....[6]....
        /*005c*/ 	.word	0x000052e0


	//   ....[7]....
        /*0060*/ 	.word	0x000053c0


	//   ....[8]....
        /*0064*/ 	.word	0x00005440


	//   ....[9]....
        /*0068*/ 	.word	0x00005540


	//   ....[10]....
        /*006c*/ 	.word	0x000055c0


	//   ....[11]....
        /*0070*/ 	.word	0x000056b0


	//   ....[12]....
        /*0074*/ 	.word	0x00005760


	//----- nvinfo : EIATTR_COOP_GROUP_MASK_REGIDS
	.align		4
.L_39:
        /*0078*/ 	.byte	0x04, 0x29
        /*007a*/ 	.short	(.L_41 - .L_40)


	//   ....[0]....
.L_40:
        /*007c*/ 	.word	0xffffffff


	//   ....[1]....
        /*0080*/ 	.word	0xffffffff


	//   ....[2]....
        /*0084*/ 	.word	0xffffffff


	//   ....[3]....
        /*0088*/ 	.word	0xffffffff


	//   ....[4]....
        /*008c*/ 	.word	0xffffffff


	//   ....[5]....
        /*0090*/ 	.word	0xffffffff


	//   ....[6]....
        /*0094*/ 	.word	0xffffffff


	//   ....[7]....
        /*0098*/ 	.word	0xffffffff


	//   ....[8]....
        /*009c*/ 	.word	0xffffffff


	//   ....[9]....
        /*00a0*/ 	.word	0xffffffff


	//   ....[10]....
        /*00a4*/ 	.word	0xffffffff


	//   ....[11]....
        /*00a8*/ 	.word	0xffffffff


	//   ....[12]....
        /*00ac*/ 	.word	0xffffffff


	//   ....[13]....
        /*00b0*/ 	.word	0xffffffff


	//----- nvinfo : EIATTR_COOP_GROUP_INSTR_OFFSETS
	.align		4
.L_41:
        /*00b4*/ 	.byte	0x04, 0x28
        /*00b6*/ 	.short	(.L_43 - .L_42)


	//   ....[0]....
.L_42:
        /*00b8*/ 	.word	0x000000b0


	//   ....[1]....
        /*00bc*/ 	.word	0x00000520


	//   ....[2]....
        /*00c0*/ 	.word	0x000006e0


	//   ....[3]....
        /*00c4*/ 	.word	0x00000870


	//   ....[4]....
        /*00c8*/ 	.word	0x00000960


	//   ....[5]....
        /*00cc*/ 	.word	0x00000ac0


	//   ....[6]....
        /*00d0*/ 	.word	0x00000c50


	//   ....[7]....
        /*00d4*/ 	.word	0x00000e90


	//   ....[8]....
        /*00d8*/ 	.word	0x00002450


	//   ....[9]....
        /*00dc*/ 	.word	0x00003300


	//   ....[10]....
        /*00e0*/ 	.word	0x000037d0


	//   ....[11]....
        /*00e4*/ 	.word	0x00003800


	//   ....[12]....
        /*00e8*/ 	.word	0x000045e0


	//   ....[13]....
        /*00ec*/ 	.word	0x000047f0


	//----- nvinfo : EIATTR_VRC_CTA_INIT_COUNT
	.align		4
.L_43:
        /*00f0*/ 	.byte	0x02, 0x4a
        /*00f2*/ 	.byte	0x80
	.zero		1


	//----- nvinfo : EIATTR_SYSCALL_OFFSETS
	.align		4
        /*00f4*/ 	.byte	0x04, 0x46
        /*00f6*/ 	.short	(.L_45 - .L_44)


	//   ....[0]....
.L_44:
        /*00f8*/ 	.word	0x000063b0


	//   ....[1]....
        /*00fc*/ 	.word	0x000064a0


	//   ....[2]....
        /*0100*/ 	.word	0x00006c70


	//   ....[3]....
        /*0104*/ 	.word	0x000078f0


	//   ....[4]....
        /*0108*/ 	.word	0x00008550


	//   ....[5]....
        /*010c*/ 	.word	0x000091b0


	//----- nvinfo : EIATTR_MBARRIER_INSTR_OFFSETS
	.align		4
.L_45:
        /*0110*/ 	.byte	0x04, 0x39
        /*0112*/ 	.short	(.L_47 - .L_46)


	//   ....[0]....
.L_46:
        /*0114*/ 	.word	0x00000650
        /*0118*/ 	.word	0x000000ff
        /*011c*/ 	.word	0x00000000
        /*0120*/ 	.short	0x0100
        /*0122*/ 	.byte	0x04
	.zero		1


	//   ....[1]....
        /*0124*/ 	.word	0x00000660
        /*0128*/ 	.word	0x000000ff
        /*012c*/ 	.word	0x00000020
        /*0130*/ 	.short	0x0100
        /*0132*/ 	.byte	0x04
	.zero		1


	//   ....[2]....
        /*0134*/ 	.word	0x00000670
        /*0138*/ 	.word	0x000000ff
        /*013c*/ 	.word	0x00000008
        /*0140*/ 	.short	0x0100
        /*0142*/ 	.byte	0x04
	.zero		1


	//   ....[3]....
        /*0144*/ 	.word	0x00000680
        /*0148*/ 	.word	0x000000ff
        /*014c*/ 	.word	0x00000028
        /*0150*/ 	.short	0x0100
        /*0152*/ 	.byte	0x04
	.zero		1


	//   ....[4]....
        /*0154*/ 	.word	0x00000690
        /*0158*/ 	.word	0x000000ff
        /*015c*/ 	.word	0x00000010
        /*0160*/ 	.short	0x0100
        /*0162*/ 	.byte	0x04
	.zero		1


	//   ....[5]....
        /*0164*/ 	.word	0x000006a0
        /*0168*/ 	.word	0x000000ff
        /*016c*/ 	.word	0x00000030
        /*0170*/ 	.short	0x0100
        /*0172*/ 	.byte	0x04
	.zero		1


	//   ....[6]....
        /*0174*/ 	.word	0x000006b0
        /*0178*/ 	.word	0x000000ff
        /*017c*/ 	.word	0x00000018
        /*0180*/ 	.short	0x0100
        /*0182*/ 	.byte	0x04
	.zero		1


	//   ....[7]....
        /*0184*/ 	.word	0x000006c0
        /*0188*/ 	.word	0x000000ff
        /*018c*/ 	.word	0x00000038
        /*0190*/ 	.short	0x0100
        /*0192*/ 	.byte	0x04
	.zero		1


	//   ....[8]....
        /*0194*/ 	.word	0x000007e0
        /*0198*/ 	.word	0x000000ff
        /*019c*/ 	.word	0x00000040
        /*01a0*/ 	.short	0x0100
        /*01a2*/ 	.byte	0x04
	.zero		1


	//   ....[9]....
        /*01a4*/ 	.word	0x000007f0
        /*01a8*/ 	.word	0x000000ff
        /*01ac*/ 	.word	0x00000060
        /*01b0*/ 	.short	0x0100
        /*01b2*/ 	.byte	0x04
	.zero		1


	//   ....[10]....
        /*01b4*/ 	.word	0x00000800
        /*01b8*/ 	.word	0x000000ff
        /*01bc*/ 	.word	0x00000048
        /*01c0*/ 	.short	0x0100
        /*01c2*/ 	.byte	0x04
	.zero		1


	//   ....[11]....
        /*01c4*/ 	.word	0x00000810
        /*01c8*/ 	.word	0x000000ff
        /*01cc*/ 	.word	0x00000068
        /*01d0*/ 	.short	0x0100
        /*01d2*/ 	.byte	0x04
	.zero		1


	//   ....[12]....
        /*01d4*/ 	.word	0x00000820
        /*01d8*/ 	.word	0x000000ff
        /*01dc*/ 	.word	0x00000050
        /*01e0*/ 	.short	0x0100
        /*01e2*/ 	.byte	0x04
	.zero		1


	//   ....[13]....
        /*01e4*/ 	.word	0x00000830
        /*01e8*/ 	.word	0x000000ff
        /*01ec*/ 	.word	0x00000070
        /*01f0*/ 	.short	0x0100
        /*01f2*/ 	.byte	0x04
	.zero		1


	//   ....[14]....
        /*01f4*/ 	.word	0x00000840
        /*01f8*/ 	.word	0x000000ff
        /*01fc*/ 	.word	0x00000058
        /*0200*/ 	.short	0x0100
        /*0202*/ 	.byte	0x04
	.zero		1


	//   ....[15]....
        /*0204*/ 	.word	0x00000850
        /*0208*/ 	.word	0x000000ff
        /*020c*/ 	.word	0x00000078
        /*0210*/ 	.short	0x0100
        /*0212*/ 	.byte	0x04
	.zero		1


	//   ....[16]....
        /*0214*/ 	.word	0x00000930
        /*0218*/ 	.word	0x000000ff
        /*021c*/ 	.word	0x00000080
        /*0220*/ 	.short	0x0100
        /*0222*/ 	.byte	0x06
	.zero		1


	//   ....[17]....
        /*0224*/ 	.word	0x00000940
        /*0228*/ 	.word	0x000000ff
        /*022c*/ 	.word	0x00000088
        /*0230*/ 	.short	0x0100
        /*0232*/ 	.byte	0x06
	.zero		1


	//   ....[18]....
        /*0234*/ 	.word	0x00000a70
        /*0238*/ 	.word	0x000000ff
        /*023c*/ 	.word	0x00000090
        /*0240*/ 	.short	0x0100
        /*0242*/ 	.byte	0x06
	.zero		1


	//   ....[19]....
        /*0244*/ 	.word	0x00000a80
        /*0248*/ 	.word	0x000000ff
        /*024c*/ 	.word	0x000000a0
        /*0250*/ 	.short	0x0100
        /*0252*/ 	.byte	0x06
	.zero		1


	//   ....[20]....
        /*0254*/ 	.word	0x00000a90
        /*0258*/ 	.word	0x000000ff
        /*025c*/ 	.word	0x00000098
        /*0260*/ 	.short	0x0100
        /*0262*/ 	.byte	0x06
	.zero		1


	//   ....[21]....
        /*0264*/ 	.word	0x00000aa0
        /*0268*/ 	.word	0x000000ff
        /*026c*/ 	.word	0x000000a8
        /*0270*/ 	.short	0x0100
        /*0272*/ 	.byte	0x06
	.zero		1


	//   ....[22]....
        /*0274*/ 	.word	0x00000bc0
        /*0278*/ 	.word	0x000000ff
        /*027c*/ 	.word	0x000000b0
        /*0280*/ 	.short	0x0100
        /*0282*/ 	.byte	0x04
	.zero		1


	//   ....[23]....
        /*0284*/ 	.word	0x00000bd0
        /*0288*/ 	.word	0x000000ff
        /*028c*/ 	.word	0x000000d0
        /*0290*/ 	.short	0x0100
        /*0292*/ 	.byte	0x04
	.zero		1


	//   ....[24]....
        /*0294*/ 	.word	0x00000be0
        /*0298*/ 	.word	0x000000ff
        /*029c*/ 	.word	0x000000b8
        /*02a0*/ 	.short	0x0100
        /*02a2*/ 	.byte	0x04
	.zero		1


	//   ....[25]....
        /*02a4*/ 	.word	0x00000bf0
        /*02a8*/ 	.word	0x000000ff
        /*02ac*/ 	.word	0x000000d8
        /*02b0*/ 	.short	0x0100
        /*02b2*/ 	.byte	0x04
	.zero		1


	//   ....[26]....
        /*02b4*/ 	.word	0x00000c00
        /*02b8*/ 	.word	0x000000ff
        /*02bc*/ 	.word	0x000000c0
        /*02c0*/ 	.short	0x0100
        /*02c2*/ 	.byte	0x04
	.zero		1


	//   ....[27]....
        /*02c4*/ 	.word	0x00000c10
        /*02c8*/ 	.word	0x000000ff
        /*02cc*/ 	.word	0x000000e0
        /*02d0*/ 	.short	0x0100
        /*02d2*/ 	.byte	0x04
	.zero		1


	//   ....[28]....
        /*02d4*/ 	.word	0x00000c20
        /*02d8*/ 	.word	0x000000ff
        /*02dc*/ 	.word	0x000000c8
        /*02e0*/ 	.short	0x0100
        /*02e2*/ 	.byte	0x04
	.zero		1


	//   ....[29]....
        /*02e4*/ 	.word	0x00000c30
        /*02e8*/ 	.word	0x000000ff
        /*02ec*/ 	.word	0x000000e8
        /*02f0*/ 	.short	0x0100
        /*02f2*/ 	.byte	0x04
	.zero		1


	//   ....[30]....
        /*02f4*/ 	.word	0x00000d20
        /*02f8*/ 	.word	0x000000ff
        /*02fc*/ 	.word	0x000000f0
        /*0300*/ 	.short	0x0100
        /*0302*/ 	.byte	0x04
	.zero		1


	//   ....[31]....
        /*0304*/ 	.word	0x00000d30
        /*0308*/ 	.word	0x000000ff
        /*030c*/ 	.word	0x00000100
        /*0310*/ 	.short	0x0100
        /*0312*/ 	.byte	0x04
	.zero		1


	//   ....[32]....
        /*0314*/ 	.word	0x00000d40
        /*0318*/ 	.word	0x000000ff
        /*031c*/ 	.word	0x000000f8
        /*0320*/ 	.short	0x0100
        /*0322*/ 	.byte	0x04
	.zero		1


	//   ....[33]....
        /*0324*/ 	.word	0x00000d50
        /*0328*/ 	.word	0x000000ff
        /*032c*/ 	.word	0x00000108
        /*0330*/ 	.short	0x0100
        /*0332*/ 	.byte	0x04
	.zero		1


	//   ....[34]....
        /*0334*/ 	.word	0x00000e50
        /*0338*/ 	.word	0x000000ff
        /*033c*/ 	.word	0x00000110
        /*0340*/ 	.short	0x0100
        /*0342*/ 	.byte	0x06
	.zero		1


	//   ....[35]....
        /*0344*/ 	.word	0x00001a30
        /*0348*/ 	.word	0x00000003
        /*034c*/ 	.word	0x00000100
        /*0350*/ 	.short	0x010a
        /*0352*/ 	.byte	0xff
	.zero		1


	//   ....[36]....
        /*0354*/ 	.word	0x00001a60
        /*0358*/ 	.word	0x00000003
        /*035c*/ 	.word	0x000000f0
        /*0360*/ 	.short	0x0101
        /*0362*/ 	.byte	0xff
	.zero		1


	//   ....[37]....
        /*0364*/ 	.word	0x00001b20
        /*0368*/ 	.word	0x000000ff
        /*036c*/ 	.word	0x00000020
        /*0370*/ 	.short	0x010a
        /*0372*/ 	.byte	0x04
	.zero		1


	//   ....[38]....
        /*0374*/ 	.word	0x00001bf0
        /*0378*/ 	.word	0x000000ff
        /*037c*/ 	.word	0x00000020
        /*0380*/ 	.short	0x010a
        /*0382*/ 	.byte	0x05
	.zero		1


	//   ....[39]....
        /*0384*/ 	.word	0x00001d50
        /*0388*/ 	.word	0x000000ff
        /*038c*/ 	.word	0x00000020
        /*0390*/ 	.short	0x010a
        /*0392*/ 	.byte	0x04
	.zero		1


	//   ....[40]....
        /*0394*/ 	.word	0x00001fe0
        /*0398*/ 	.word	0x000000ff
        /*039c*/ 	.word	0x00000088
        /*03a0*/ 	.short	0x0101
        /*03a2*/ 	.byte	0x15
	.zero		1


	//   ....[41]....
        /*03a4*/ 	.word	0x00002000
        /*03a8*/ 	.word	0x000000ff
        /*03ac*/ 	.word	0x00000020
        /*03b0*/ 	.short	0x010a
        /*03b2*/ 	.byte	0x04
	.zero		1


	//   ....[42]....
        /*03b4*/ 	.word	0x00002080
        /*03b8*/ 	.word	0x000000ff
        /*03bc*/ 	.word	0x00000020
        /*03c0*/ 	.short	0x010a
        /*03c2*/ 	.byte	0x06
	.zero		1


	//   ....[43]....
        /*03c4*/ 	.word	0x000021c0
        /*03c8*/ 	.word	0x000000ff
        /*03cc*/ 	.word	0x00000020
        /*03d0*/ 	.short	0x010a
        /*03d2*/ 	.byte	0x04
	.zero		1


	//   ....[44]....
        /*03d4*/ 	.word	0x00002480
        /*03d8*/ 	.word	0x00000003
        /*03dc*/ 	.word	0x00000090
        /*03e0*/ 	.short	0x010a
        /*03e2*/ 	.byte	0xff
	.zero		1


	//   ....[45]....
        /*03e4*/ 	.word	0x000025d0
        /*03e8*/ 	.word	0x00000000
        /*03ec*/ 	.word	0x00000000
        /*03f0*/ 	.short	0x0101
        /*03f2*/ 	.byte	0xff
	.zero		1


	//   ....[46]....
        /*03f4*/ 	.word	0x00002b80
        /*03f8*/ 	.word	0x000000ff
        /*03fc*/ 	.word	0x00000000
        /*0400*/ 	.short	0x010a
        /*0402*/ 	.byte	0x04
	.zero		1


	//   ....[47]....
        /*0404*/ 	.word	0x00002c10
        /*0408*/ 	.word	0x000000ff
        /*040c*/ 	.word	0x00000000
        /*0410*/ 	.short	0x010a
        /*0412*/ 	.byte	0x05
	.zero		1


	//   ....[48]....
        /*0414*/ 	.word	0x00002ca0
        /*0418*/ 	.word	0x000000ff
        /*041c*/ 	.word	0x00000000
        /*0420*/ 	.short	0x010a
        /*0422*/ 	.byte	0x05
	.zero		1


	//   ....[49]....
        /*0424*/ 	.word	0x00002d40
        /*0428*/ 	.word	0x00000000
        /*042c*/ 	.word	0x00000000
        /*0430*/ 	.short	0x010a
        /*0432*/ 	.byte	0xff
	.zero		1


	//   ....[50]....
        /*0434*/ 	.word	0x00002e60
        /*0438*/ 	.word	0x00000002
        /*043c*/ 	.word	0x000000f0
        /*0440*/ 	.short	0x010a
        /*0442*/ 	.byte	0xff
	.zero		1


	//   ....[51]....
        /*0444*/ 	.word	0x00002ec0
        /*0448*/ 	.word	0x00000004
        /*044c*/ 	.word	0x00000000
        /*0450*/ 	.short	0x0101
        /*0452*/ 	.byte	0xff
	.zero		1


	//   ....[52]....
        /*0454*/ 	.word	0x00002ee0
        /*0458*/ 	.word	0x000000ff
        /*045c*/ 	.word	0x000000a0
        /*0460*/ 	.short	0x010a
        /*0462*/ 	.byte	0x04
	.zero		1


	//   ....[53]....
        /*0464*/ 	.word	0x00003000
        /*0468*/ 	.word	0x00000002
        /*046c*/ 	.word	0x00000090
        /*0470*/ 	.short	0x010a
        /*0472*/ 	.byte	0xff
	.zero		1


	//   ....[54]....
        /*0474*/ 	.word	0x00003110
        /*0478*/ 	.word	0x00000002
        /*047c*/ 	.word	0x00000000
        /*0480*/ 	.short	0x0101
        /*0482*/ 	.byte	0xff
	.zero		1


	//   ....[55]....
        /*0484*/ 	.word	0x000031a0
        /*0488*/ 	.word	0x000000ff
        /*048c*/ 	.word	0x000000a0
        /*0490*/ 	.short	0x0106
        /*0492*/ 	.byte	0x04
	.zero		1


	//   ....[56]....
        /*0494*/ 	.word	0x000031c0
        /*0498*/ 	.word	0x000000ff
        /*049c*/ 	.word	0x000000a0
        /*04a0*/ 	.short	0x010a
        /*04a2*/ 	.byte	0x04
	.zero		1


	//   ....[57]....
        /*04a4*/ 	.word	0x00003250
        /*04a8*/ 	.word	0x000000ff
        /*04ac*/ 	.word	0x000000a0
        /*04b0*/ 	.short	0x0106
        /*04b2*/ 	.byte	0x07
	.zero		1


	//   ....[58]....
        /*04b4*/ 	.word	0x00003290
        /*04b8*/ 	.word	0x00000000
        /*04bc*/ 	.word	0x000000a0
        /*04c0*/ 	.short	0x010a
        /*04c2*/ 	.byte	0xff
	.zero		1


	//   ....[59]....
        /*04c4*/ 	.word	0x000034d0
        /*04c8*/ 	.word	0x000000ff
        /*04cc*/ 	.word	0x00000008
        /*04d0*/ 	.short	0x010a
        /*04d2*/ 	.byte	0x05
	.zero		1


	//   ....[60]....
        /*04d4*/ 	.word	0x000034f0
        /*04d8*/ 	.word	0x000000ff
        /*04dc*/ 	.word	0x00000008
        /*04e0*/ 	.short	0x010a
        /*04e2*/ 	.byte	0x05
	.zero		1


	//   ....[61]....
        /*04e4*/ 	.word	0x00003680
        /*04e8*/ 	.word	0x000000ff
        /*04ec*/ 	.word	0x00000008
        /*04f0*/ 	.short	0x010a
        /*04f2*/ 	.byte	0x05
	.zero		1


	//   ....[62]....
        /*04f4*/ 	.word	0x000036a0
        /*04f8*/ 	.word	0x000000ff
        /*04fc*/ 	.word	0x00000008
        /*0500*/ 	.short	0x010a
        /*0502*/ 	.byte	0x05
	.zero		1


	//   ....[63]....
        /*0504*/ 	.word	0x00003760
        /*0508*/ 	.word	0x000000ff
        /*050c*/ 	.word	0x00000000
        /*0510*/ 	.short	0x0101
        /*0512*/ 	.byte	0x04
	.zero		1


	//   ....[64]....
        /*0514*/ 	.word	0x00003b20
        /*0518*/ 	.word	0x00000000
        /*051c*/ 	.word	0x00000090
        /*0520*/ 	.short	0x010a
        /*0522*/ 	.byte	0xff
	.zero		1


	//   ....[65]....
        /*0524*/ 	.word	0x00003be0
        /*0528*/ 	.word	0x00000000
        /*052c*/ 	.word	0x00000000
        /*0530*/ 	.short	0x0101
        /*0532*/ 	.byte	0xff
	.zero		1


	//   ....[66]....
        /*0534*/ 	.word	0x00003ca0
        /*0538*/ 	.word	0x000000ff
        /*053c*/ 	.word	0x00000000
        /*0540*/ 	.short	0x010a
        /*0542*/ 	.byte	0x04
	.zero		1


	//   ....[67]....
        /*0544*/ 	.word	0x00003cb0
        /*0548*/ 	.word	0x000000ff
        /*054c*/ 	.word	0x000000d0
        /*0550*/ 	.short	0x010a
        /*0552*/ 	.byte	0x2e
	.zero		1


	//   ....[68]....
        /*0554*/ 	.word	0x00003d60
        /*0558*/ 	.word	0x000000ff
        /*055c*/ 	.word	0x00000000
        /*0560*/ 	.short	0x010a
        /*0562*/ 	.byte	0x07
	.zero		1


	//   ....[69]....
        /*0564*/ 	.word	0x00003e90
        /*0568*/ 	.word	0x000000ff
        /*056c*/ 	.word	0x00000000
        /*0570*/ 	.short	0x010a
        /*0572*/ 	.byte	0x04
	.zero		1


	//   ....[70]....
        /*0574*/ 	.word	0x000042d0
        /*0578*/ 	.word	0x000000ff
        /*057c*/ 	.word	0x00000000
        /*0580*/ 	.short	0x010a
        /*0582*/ 	.byte	0x04
	.zero		1


	//   ....[71]....
        /*0584*/ 	.word	0x00004360
        /*0588*/ 	.word	0x000000ff
        /*058c*/ 	.word	0x00000000
        /*0590*/ 	.short	0x010a
        /*0592*/ 	.byte	0x05
	.zero		1


	//   ....[72]....
        /*0594*/ 	.word	0x000043f0
        /*0598*/ 	.word	0x000000ff
        /*059c*/ 	.word	0x00000000
        /*05a0*/ 	.short	0x010a
        /*05a2*/ 	.byte	0x05
	.zero		1


	//   ....[73]....
        /*05a4*/ 	.word	0x00004490
        /*05a8*/ 	.word	0x00000000
        /*05ac*/ 	.word	0x00000000
        /*05b0*/ 	.short	0x010a
        /*05b2*/ 	.byte	0xff
	.zero		1


	//   ....[74]....
        /*05b4*/ 	.word	0x000044d0
        /*05b8*/ 	.word	0x00000000
        /*05bc*/ 	.word	0x00000000
        /*05c0*/ 	.short	0x010a
        /*05c2*/ 	.byte	0xff
	.zero		1


	//   ....[75]....
        /*05c4*/ 	.word	0x00004540
        /*05c8*/ 	.word	0x000000ff
        /*05cc*/ 	.word	0x00000000
        /*05d0*/ 	.short	0x0101
        /*05d2*/ 	.byte	0x04
	.zero		1


	//   ....[76]....
        /*05d4*/ 	.word	0x00004580
        /*05d8*/ 	.word	0x000000ff
        /*05dc*/ 	.word	0x00000110
        /*05e0*/ 	.short	0x010a
        /*05e2*/ 	.byte	0x29
	.zero		1


	//   ....[77]....
        /*05e4*/ 	.word	0x000045d0
        /*05e8*/ 	.word	0x000000ff
        /*05ec*/ 	.word	0x00000000
        /*05f0*/ 	.short	0x0101
        /*05f2*/ 	.byte	0x04
	.zero		1


	//   ....[78]....
        /*05f4*/ 	.word	0x00004a70
        /*05f8*/ 	.word	0x0000000c
        /*05fc*/ 	.word	0x00000090
        /*0600*/ 	.short	0x010a
        /*0602*/ 	.byte	0xff
	.zero		1


	//   ....[79]....
        /*0604*/ 	.word	0x00004be0
        /*0608*/ 	.word	0x00000000
        /*060c*/ 	.word	0x00000000
        /*0610*/ 	.short	0x0101
        /*0612*/ 	.byte	0xff
	.zero		1


	//   ....[80]....
        /*0614*/ 	.word	0x00005070
        /*0618*/ 	.word	0x000000ff
        /*061c*/ 	.word	0x00000088
        /*0620*/ 	.short	0x010a
        /*0622*/ 	.byte	0x15
	.zero		1


	//   ....[81]....
        /*0624*/ 	.word	0x000051f0
        /*0628*/ 	.word	0x000000ff
        /*062c*/ 	.word	0x00000060
        /*0630*/ 	.short	0x010a
        /*0632*/ 	.byte	0x15
	.zero		1


	//   ....[82]....
        /*0634*/ 	.word	0x00005370
        /*0638*/ 	.word	0x000000ff
        /*063c*/ 	.word	0x00000040
        /*0640*/ 	.short	0x010b
        /*0642*/ 	.byte	0x15
	.zero		1


	//   ....[83]....
        /*0644*/ 	.word	0x00005380
        /*0648*/ 	.word	0x000000ff
        /*064c*/ 	.word	0x00000000
        /*0650*/ 	.short	0x0101
        /*0652*/ 	.byte	0x06
	.zero		1


	//   ....[84]....
        /*0654*/ 	.word	0x00005390
        /*0658*/ 	.word	0x000000ff
        /*065c*/ 	.word	0x00000068
        /*0660*/ 	.short	0x010a
        /*0662*/ 	.byte	0x15
	.zero		1


	//   ....[85]....
        /*0664*/ 	.word	0x000054f0
        /*0668*/ 	.word	0x000000ff
        /*066c*/ 	.word	0x00000048
        /*0670*/ 	.short	0x010b
        /*0672*/ 	.byte	0x15
	.zero		1


	//   ....[86]....
        /*0674*/ 	.word	0x00005500
        /*0678*/ 	.word	0x000000ff
        /*067c*/ 	.word	0x00000000
        /*0680*/ 	.short	0x0101
        /*0682*/ 	.byte	0x06
	.zero		1


	//   ....[87]....
        /*0684*/ 	.word	0x00005510
        /*0688*/ 	.word	0x000000ff
        /*068c*/ 	.word	0x00000070
        /*0690*/ 	.short	0x010a
        /*0692*/ 	.byte	0x15
	.zero		1


	//   ....[88]....
        /*0694*/ 	.word	0x00005660
        /*0698*/ 	.word	0x000000ff
        /*069c*/ 	.word	0x00000050
        /*06a0*/ 	.short	0x010b
        /*06a2*/ 	.byte	0x15
	.zero		1


	//   ....[89]....
        /*06a4*/ 	.word	0x00005670
        /*06a8*/ 	.word	0x000000ff
        /*06ac*/ 	.word	0x00000000
        /*06b0*/ 	.short	0x0101
        /*06b2*/ 	.byte	0x06
	.zero		1


	//   ....[90]....
        /*06b4*/ 	.word	0x00005680
        /*06b8*/ 	.word	0x000000ff
        /*06bc*/ 	.word	0x00000078
        /*06c0*/ 	.short	0x010a
        /*06c2*/ 	.byte	0x15
	.zero		1


	//   ....[91]....
        /*06c4*/ 	.word	0x00005870
        /*06c8*/ 	.word	0x000000ff
        /*06cc*/ 	.word	0x00000058
        /*06d0*/ 	.short	0x010b
        /*06d2*/ 	.byte	0x15
	.zero		1


	//   ....[92]....
        /*06d4*/ 	.word	0x00005880
        /*06d8*/ 	.word	0x000000ff
        /*06dc*/ 	.word	0x00000000
        /*06e0*/ 	.short	0x0101
        /*06e2*/ 	.byte	0x25
	.zero		1


	//   ....[93]....
        /*06e4*/ 	.word	0x000058b0
        /*06e8*/ 	.word	0x000000ff
        /*06ec*/ 	.word	0x00000060
        /*06f0*/ 	.short	0x010a
        /*06f2*/ 	.byte	0x15
	.zero		1


	//   ....[94]....
        /*06f4*/ 	.word	0x000058d0
        /*06f8*/ 	.word	0x000000ff
        /*06fc*/ 	.word	0x00000068
        /*0700*/ 	.short	0x010a
        /*0702*/ 	.byte	0x15
	.zero		1


	//   ....[95]....
        /*0704*/ 	.word	0x000058f0
        /*0708*/ 	.word	0x000000ff
        /*070c*/ 	.word	0x00000070
        /*0710*/ 	.short	0x010a
        /*0712*/ 	.byte	0x15
	.zero		1


	//   ....[96]....
        /*0714*/ 	.word	0x00005930
        /*0718*/ 	.word	0x00000000
        /*071c*/ 	.word	0x00000078
        /*0720*/ 	.short	0x010a
        /*0722*/ 	.byte	0xff
	.zero		1


	//   ....[97]....
        /*0724*/ 	.word	0x00005c40
        /*0728*/ 	.word	0x00000003
        /*072c*/ 	.word	0x00000090
        /*0730*/ 	.short	0x010a
        /*0732*/ 	.byte	0xff
	.zero		1


	//   ....[98]....
        /*0734*/ 	.word	0x00005dc0
        /*0738*/ 	.word	0x00000000
        /*073c*/ 	.word	0x00000000
        /*0740*/ 	.short	0x0101
        /*0742*/ 	.byte	0xff
	.zero		1


	//   ....[99]....
        /*0744*/ 	.word	0x00006930
        /*0748*/ 	.word	0x000000ff
        /*074c*/ 	.word	0x00000040
        /*0750*/ 	.short	0x010a
        /*0752*/ 	.byte	0x2c
	.zero		1


	//   ....[100]....
        /*0754*/ 	.word	0x00006970
        /*0758*/ 	.word	0x00000063
        /*075c*/ 	.word	0x000000b0
        /*0760*/ 	.short	0x010a
        /*0762*/ 	.byte	0xff
	.zero		1


	//   ....[101]....
        /*0764*/ 	.word	0x00006a60
        /*0768*/ 	.word	0x000000ff
        /*076c*/ 	.word	0x00000040
        /*0770*/ 	.short	0x010a
        /*0772*/ 	.byte	0x2c
	.zero		1


	//   ....[102]....
        /*0774*/ 	.word	0x00006b50
        /*0778*/ 	.word	0x00000063
        /*077c*/ 	.word	0x000000b0
        /*0780*/ 	.short	0x010a
        /*0782*/ 	.byte	0xff
	.zero		1


	//   ....[103]....
        /*0784*/ 	.word	0x00007620
        /*0788*/ 	.word	0x00000000
        /*078c*/ 	.word	0x00000000
        /*0790*/ 	.short	0x0101
        /*0792*/ 	.byte	0xff
	.zero		1


	//   ....[104]....
        /*0794*/ 	.word	0x00007630
        /*0798*/ 	.word	0x00000003
        /*079c*/ 	.word	0x00000040
        /*07a0*/ 	.short	0x010a
        /*07a2*/ 	.byte	0xff
	.zero		1


	//   ....[105]....
        /*07a4*/ 	.word	0x00007710
        /*07a8*/ 	.word	0x00000003
        /*07ac*/ 	.word	0x00000040
        /*07b0*/ 	.short	0x010a
        /*07b2*/ 	.byte	0xff
	.zero		1


	//   ....[106]....
        /*07b4*/ 	.word	0x00008280
        /*07b8*/ 	.word	0x0000003d
        /*07bc*/ 	.word	0x00000000
        /*07c0*/ 	.short	0x0101
        /*07c2*/ 	.byte	0xff
	.zero		1


	//   ....[107]....
        /*07c4*/ 	.word	0x000082a0
        /*07c8*/ 	.word	0x0000003e
        /*07cc*/ 	.word	0x00000040
        /*07d0*/ 	.short	0x010a
        /*07d2*/ 	.byte	0xff
	.zero		1


	//   ....[108]....
        /*07d4*/ 	.word	0x00008370
        /*07d8*/ 	.word	0x0000003e
        /*07dc*/ 	.word	0x00000040
        /*07e0*/ 	.short	0x010a
        /*07e2*/ 	.byte	0xff
	.zero		1


	//   ....[109]....
        /*07e4*/ 	.word	0x00008ee0
        /*07e8*/ 	.word	0x0000003d
        /*07ec*/ 	.word	0x00000000
        /*07f0*/ 	.short	0x0101
        /*07f2*/ 	.byte	0xff
	.zero		1


	//   ....[110]....
        /*07f4*/ 	.word	0x00008f00
        /*07f8*/ 	.word	0x0000003e
        /*07fc*/ 	.word	0x00000040
        /*0800*/ 	.short	0x010a
        /*0802*/ 	.byte	0xff
	.zero		1


	//   ....[111]....
        /*0804*/ 	.word	0x00008fd0
        /*0808*/ 	.word	0x0000003e
        /*080c*/ 	.word	0x00000040
        /*0810*/ 	.short	0x010a
        /*0812*/ 	.byte	0xff
	.zero		1


	//   ....[112]....
        /*0814*/ 	.word	0x000092a0
        /*0818*/ 	.word	0x00000063
        /*081c*/ 	.word	0x00000000
        /*0820*/ 	.short	0x0101
        /*0822*/ 	.byte	0xff
	.zero		1


	//   ....[113]....
        /*0824*/ 	.word	0x00009b90
        /*0828*/ 	.word	0x00000002
        /*082c*/ 	.word	0x00000000
        /*0830*/ 	.short	0x0101
        /*0832*/ 	.byte	0xff
	.zero		1


	//   ....[114]....
        /*0834*/ 	.word	0x00009e20
        /*0838*/ 	.word	0x000000ff
        /*083c*/ 	.word	0x00000000
        /*0840*/ 	.short	0x0101
        /*0842*/ 	.byte	0x04
	.zero		1


	//   ....[115]....
        /*0844*/ 	.word	0x00009e40
        /*0848*/ 	.word	0x00000003
        /*084c*/ 	.word	0x00000100
        /*0850*/ 	.short	0x010a
        /*0852*/ 	.byte	0xff
	.zero		1


	//   ....[116]....
        /*0854*/ 	.word	0x00009ea0
        /*0858*/ 	.word	0x00000000
        /*085c*/ 	.word	0x00000020
        /*0860*/ 	.short	0x010a
        /*0862*/ 	.byte	0xff
	.zero		1


	//   ....[117]....
        /*0864*/ 	.word	0x00009f00
        /*0868*/ 	.word	0x00000000
        /*086c*/ 	.word	0x00000020
        /*0870*/ 	.short	0x010a
        /*0872*/ 	.byte	0xff
	.zero		1


	//   ....[118]....
        /*0874*/ 	.word	0x00009f50
        /*0878*/ 	.word	0x00000003
        /*087c*/ 	.word	0x00000090
        /*0880*/ 	.short	0x010a
        /*0882*/ 	.byte	0xff
	.zero		1


	//   ....[119]....
        /*0884*/ 	.word	0x00009fb0
        /*0888*/ 	.word	0x00000000
        /*088c*/ 	.word	0x00000000
        /*0890*/ 	.short	0x010a
        /*0892*/ 	.byte	0xff
	.zero		1


	//   ....[120]....
        /*0894*/ 	.word	0x0000a010
        /*0898*/ 	.word	0x00000000
        /*089c*/ 	.word	0x00000000
        /*08a0*/ 	.short	0x010a
        /*08a2*/ 	.byte	0xff
	.zero		1


	//   ....[121]....
        /*08a4*/ 	.word	0x0000a070
        /*08a8*/ 	.word	0x00000000
        /*08ac*/ 	.word	0x00000000
        /*08b0*/ 	.short	0x010a
        /*08b2*/ 	.byte	0xff
	.zero		1


	//   ....[122]....
        /*08b4*/ 	.word	0x0000a0c0
        /*08b8*/ 	.word	0x00000002
        /*08bc*/ 	.word	0x000000f0
        /*08c0*/ 	.short	0x010a
        /*08c2*/ 	.byte	0xff
	.zero		1


	//   ....[123]....
        /*08c4*/ 	.word	0x0000a120
        /*08c8*/ 	.word	0x00000002
        /*08cc*/ 	.word	0x000000a0
        /*08d0*/ 	.short	0x010a
        /*08d2*/ 	.byte	0xff
	.zero		1


	//   ....[124]....
        /*08d4*/ 	.word	0x0000a170
        /*08d8*/ 	.word	0x00000002
        /*08dc*/ 	.word	0x00000090
        /*08e0*/ 	.short	0x010a
        /*08e2*/ 	.byte	0xff
	.zero		1


	//   ....[125]....
        /*08e4*/ 	.word	0x0000a1d0
        /*08e8*/ 	.word	0x00000000
        /*08ec*/ 	.word	0x000000a0
        /*08f0*/ 	.short	0x010a
        /*08f2*/ 	.byte	0xff
	.zero		1


	//   ....[126]....
        /*08f4*/ 	.word	0x0000a230
        /*08f8*/ 	.word	0x00000000
        /*08fc*/ 	.word	0x00000008
        /*0900*/ 	.short	0x010a
        /*0902*/ 	.byte	0xff
	.zero		1


	//   ....[127]....
        /*0904*/ 	.word	0x0000a320
        /*0908*/ 	.word	0x00000000
        /*090c*/ 	.word	0x00000008
        /*0910*/ 	.short	0x010a
        /*0912*/ 	.byte	0xff
	.zero		1


	//   ....[128]....
        /*0914*/ 	.word	0x0000a370
        /*0918*/ 	.word	0x00000000
        /*091c*/ 	.word	0x00000090
        /*0920*/ 	.short	0x010a
        /*0922*/ 	.byte	0xff
	.zero		1


	//   ....[129]....
        /*0924*/ 	.word	0x0000a3d0
        /*0928*/ 	.word	0x00000000
        /*092c*/ 	.word	0x000000d0
        /*0930*/ 	.short	0x010a
        /*0932*/ 	.byte	0xff
	.zero		1


	//   ....[130]....
        /*0934*/ 	.word	0x0000a430
        /*0938*/ 	.word	0x00000000
        /*093c*/ 	.word	0x00000000
        /*0940*/ 	.short	0x010a
        /*0942*/ 	.byte	0xff
	.zero		1


	//   ....[131]....
        /*0944*/ 	.word	0x0000a490
        /*0948*/ 	.word	0x00000000
        /*094c*/ 	.word	0x00000000
        /*0950*/ 	.short	0x010a
        /*0952*/ 	.byte	0xff
	.zero		1


	//   ....[132]....
        /*0954*/ 	.word	0x0000a4f0
        /*0958*/ 	.word	0x00000000
        /*095c*/ 	.word	0x00000000
        /*0960*/ 	.short	0x010a
        /*0962*/ 	.byte	0xff
	.zero		1


	//   ....[133]....
        /*0964*/ 	.word	0x0000a550
        /*0968*/ 	.word	0x00000000
        /*096c*/ 	.word	0x00000000
        /*0970*/ 	.short	0x010a
        /*0972*/ 	.byte	0xff
	.zero		1


	//   ....[134]....
        /*0974*/ 	.word	0x0000a5b0
        /*0978*/ 	.word	0x00000000
        /*097c*/ 	.word	0x00000110
        /*0980*/ 	.short	0x010a
        /*0982*/ 	.byte	0xff
	.zero		1


	//   ....[135]....
        /*0984*/ 	.word	0x0000a600
        /*0988*/ 	.word	0x0000000c
        /*098c*/ 	.word	0x00000090
        /*0990*/ 	.short	0x010a
        /*0992*/ 	.byte	0xff
	.zero		1


	//   ....[136]....
        /*0994*/ 	.word	0x0000a660
        /*0998*/ 	.word	0x00000000
        /*099c*/ 	.word	0x00000088
        /*09a0*/ 	.short	0x010a
        /*09a2*/ 	.byte	0xff
	.zero		1


	//   ....[137]....
        /*09a4*/ 	.word	0x0000a6c0
        /*09a8*/ 	.word	0x00000000
        /*09ac*/ 	.word	0x00000060
        /*09b0*/ 	.short	0x010a
        /*09b2*/ 	.byte	0xff
	.zero		1


	//   ....[138]....
        /*09b4*/ 	.word	0x0000a720
        /*09b8*/ 	.word	0x00000000
        /*09bc*/ 	.word	0x00000068
        /*09c0*/ 	.short	0x010a
        /*09c2*/ 	.byte	0xff
	.zero		1


	//   ....[139]....
        /*09c4*/ 	.word	0x0000a780
        /*09c8*/ 	.word	0x00000000
        /*09cc*/ 	.word	0x00000070
        /*09d0*/ 	.short	0x010a
        /*09d2*/ 	.byte	0xff
	.zero		1


	//   ....[140]....
        /*09d4*/ 	.word	0x0000a7e0
        /*09d8*/ 	.word	0x00000000
        /*09dc*/ 	.word	0x00000078
        /*09e0*/ 	.short	0x010a
        /*09e2*/ 	.byte	0xff
	.zero		1


	//   ....[141]....
        /*09e4*/ 	.word	0x0000a840
        /*09e8*/ 	.word	0x00000000
        /*09ec*/ 	.word	0x00000060
        /*09f0*/ 	.short	0x010a
        /*09f2*/ 	.byte	0xff
	.zero		1


	//   ....[142]....
        /*09f4*/ 	.word	0x0000a8a0
        /*09f8*/ 	.word	0x00000000
        /*09fc*/ 	.word	0x00000068
        /*0a00*/ 	.short	0x010a
        /*0a02*/ 	.byte	0xff
	.zero		1


	//   ....[143]....
        /*0a04*/ 	.word	0x0000a900
        /*0a08*/ 	.word	0x00000000
        /*0a0c*/ 	.word	0x00000070
        /*0a10*/ 	.short	0x010a
        /*0a12*/ 	.byte	0xff
	.zero		1


	//   ....[144]....
        /*0a14*/ 	.word	0x0000a950
        /*0a18*/ 	.word	0x00000003
        /*0a1c*/ 	.word	0x00000090
        /*0a20*/ 	.short	0x010a
        /*0a22*/ 	.byte	0xff
	.zero		1


	//   ....[145]....
        /*0a24*/ 	.word	0x0000a9b0
        /*0a28*/ 	.word	0x00000002
        /*0a2c*/ 	.word	0x00000040
        /*0a30*/ 	.short	0x010a
        /*0a32*/ 	.byte	0xff
	.zero		1


	//   ....[146]....
        /*0a34*/ 	.word	0x0000aa00
        /*0a38*/ 	.word	0x00000063
        /*0a3c*/ 	.word	0x000000b0
        /*0a40*/ 	.short	0x010a
        /*0a42*/ 	.byte	0xff
	.zero		1


	//   ....[147]....
        /*0a44*/ 	.word	0x0000aa50
        /*0a48*/ 	.word	0x00000003
        /*0a4c*/ 	.word	0x00000040
        /*0a50*/ 	.short	0x010a
        /*0a52*/ 	.byte	0xff
	.zero		1


	//   ....[148]....
        /*0a54*/ 	.word	0x0000aaa0
        /*0a58*/ 	.word	0x0000003e
        /*0a5c*/ 	.word	0x00000040
        /*0a60*/ 	.short	0x010a
        /*0a62*/ 	.byte	0xff
	.zero		1


	//   ....[149]....
        /*0a64*/ 	.word	0x0000aaf0
        /*0a68*/ 	.word	0x0000003e
        /*0a6c*/ 	.word	0x00000040
        /*0a70*/ 	.short	0x010a
        /*0a72*/ 	.byte	0xff
	.zero		1


	//----- nvinfo : EIATTR_NUM_MBARRIERS
	.align		4
.L_47:
        /*0a74*/ 	.byte	0x03, 0x38
        /*0a76*/ 	.short	0x0023


	//----- nvinfo : EIATTR_EXIT_INSTR_OFFSETS
	.align		4
        /*0a78*/ 	.byte	0x04, 0x1c
        /*0a7a*/ 	.short	(.L_49 - .L_48)


	//   ....[0]....
.L_48:
        /*0a7c*/ 	.word	0x00002d70


	//   ....[1]....
        /*0a80*/ 	.word	0x00003260


	//   ....[2]....
        /*0a84*/ 	.word	0x000032c0


	//   ....[3]....
        /*0a88*/ 	.word	0x00004800


	//   ....[4]....
        /*0a8c*/ 	.word	0x00005960


	//   ....[5]....
        /*0a90*/ 	.word	0x000059a0


	//   ....[6]....
        /*0a94*/ 	.word	0x00009d10


	//   ....[7]....
        /*0a98*/ 	.word	0x00009d90


	//   ....[8]....
        /*0a9c*/ 	.word	0x00009dc0


	//   ....[9]....
        /*0aa0*/ 	.word	0x00009e30


	//----- nvinfo : EIATTR_MAX_THREADS
	.align		4
.L_49:
        /*0aa4*/ 	.byte	0x04, 0x05
        /*0aa6*/ 	.short	(.L_51 - .L_50)
.L_50:
        /*0aa8*/ 	.word	0x00000100
        /*0aac*/ 	.word	0x00000001
        /*0ab0*/ 	.word	0x00000001


	//----- nvinfo : EIATTR_CRS_STACK_SIZE
	.align		4
.L_51:
        /*0ab4*/ 	.byte	0x04, 0x1e
        /*0ab6*/ 	.short	(.L_53 - .L_52)
.L_52:
        /*0ab8*/ 	.word	0x00000000


	//----- nvinfo : EIATTR_CBANK_PARAM_SIZE
	.align		4
.L_53:
        /*0abc*/ 	.byte	0x03, 0x19
        /*0abe*/ 	.short	0x0800


	//----- nvinfo : EIATTR_PARAM_CBANK
	.align		4
        /*0ac0*/ 	.byte	0x04, 0x0a
        /*0ac2*/ 	.short	(.L_55 - .L_54)
	.align		4
.L_54:
        /*0ac4*/ 	.word	index@(.nv.constant0._ZN7cutlass13device_kernelINS_4gemm6kernel13GemmUniversalIN4cute5tupleIJiiiiEEENS1_10collective13CollectiveMmaINS1_35MainloopSm100TmaUmmaWarpSpecializedILi4ELi2ELi4ENS5_IJNS4_1CILi2EEESB_NSA_ILi1EEEEEEEENS5_IJNSA_ILi256EEENSA_ILi128EEESG_EEENS_6half_tENS5_IJlSC_lEEESI_SJ_NS4_8TiledMMAINS4_8MMA_AtomIJNS4_26SM100_MMA_F16BF16_2x1SM_SSISI_SI_fLi256ELi128ELNS4_4UMMA5MajorE0ELSO_0ELNSN_7ScaleInE0ELSP_0EEEEEENS4_6LayoutINS5_IJSC_SC_SC_EEENS5_IJNSA_ILi0EEESU_SU_EEEEENS5_IJNS4_10UnderscoreESX_SX_EEEEENS4_28SM100_TMA_2SM_LOAD_MULTICASTENS4_14ComposedLayoutINS4_7SwizzleILi3ELi4ELi3EEENS4_18smem_ptr_flag_bitsILi16EEENSS_INS5_IJNSA_ILi8EEENSA_ILi64EEEEEENS5_IJS17_SC_EEEEEEEvNS4_8identityENS4_18SM100_TMA_2SM_LOADES1B_vS1C_EENS_8epilogue10collective18CollectiveEpilogueINS1F_23Sm100TmaWarpSpecializedILi4ELi2ELi32ELb1ELb0EEEJNS5_IJSG_SG_SG_EEENS5_IJNSS_ISG_SC_EENSS_INSA_ILi32EEESC_EEEEESI_SJ_SI_SJ_NS1F_6fusion15FusionCallbacksIS1J_NS1P_17LinearCombinationISI_fSI_fLNS_15FloatRoundStyleE2EEES1K_S1O_JEEENS4_5SM1004TMEM4LOAD26SM100_TMEM_LOAD_32dp32b32xENS4_13SM90_TMA_LOADENS11_INS12_ILi2ELi4ELi3EEES15_NSS_INS5_IJS16_S1M_EEENS5_IJS1M_SC_EEEEEEENS4_39AutoVectorizingCopyWithAssumedAlignmentILi128EEENS4_14SM90_TMA_STOREES24_S26_S26_EEEvvEEEEvNT_6ParamsE)
        /*0ac8*/ 	.short	0x0380
        /*0aca*/ 	.short	0x0800


	//----- nvinfo : EIATTR_SW_WAR
	.align		4
.L_55:
        /*0acc*/ 	.byte	0x04, 0x36
        /*0ace*/ 	.short	(.L_57 - .L_56)
.L_56:
        /*0ad0*/ 	.word	0x00000008
.L_57:


//--------------------- .nv.callgraph             --------------------------
	.section	.nv.callgraph,"",@"SHT_CUDA_CALLGRAPH"
	.align	4
	.sectionentsize	8
	.align		4
        /*0000*/ 	.word	0x00000000
	.align		4
        /*0004*/ 	.word	0xffffffff
	.align		4
        /*0008*/ 	.word	index@(_ZN7cutlass13device_kernelINS_4gemm6kernel13GemmUniversalIN4cute5tupleIJiiiiEEENS1_10collective13CollectiveMmaINS1_35MainloopSm100TmaUmmaWarpSpecializedILi4ELi2ELi4ENS5_IJNS4_1CILi2EEESB_NSA_ILi1EEEEEEEENS5_IJNSA_ILi256EEENSA_ILi128EEESG_EEENS_6half_tENS5_IJlSC_lEEESI_SJ_NS4_8TiledMMAINS4_8MMA_AtomIJNS4_26SM100_MMA_F16BF16_2x1SM_SSISI_SI_fLi256ELi128ELNS4_4UMMA5MajorE0ELSO_0ELNSN_7ScaleInE0ELSP_0EEEEEENS4_6LayoutINS5_IJSC_SC_SC_EEENS5_IJNSA_ILi0EEESU_SU_EEEEENS5_IJNS4_10UnderscoreESX_SX_EEEEENS4_28SM100_TMA_2SM_LOAD_MULTICASTENS4_14ComposedLayoutINS4_7SwizzleILi3ELi4ELi3EEENS4_18smem_ptr_flag_bitsILi16EEENSS_INS5_IJNSA_ILi8EEENSA_ILi64EEEEEENS5_IJS17_SC_EEEEEEEvNS4_8identityENS4_18SM100_TMA_2SM_LOADES1B_vS1C_EENS_8epilogue10collective18CollectiveEpilogueINS1F_23Sm100TmaWarpSpecializedILi4ELi2ELi32ELb1ELb0EEEJNS5_IJSG_SG_SG_EEENS5_IJNSS_ISG_SC_EENSS_INSA_ILi32EEESC_EEEEESI_SJ_SI_SJ_NS1F_6fusion15FusionCallbacksIS1J_NS1P_17LinearCombinationISI_fSI_fLNS_15FloatRoundStyleE2EEES1K_S1O_JEEENS4_5SM1004TMEM4LOAD26SM100_TMEM_LOAD_32dp32b32xENS4_13SM90_TMA_LOADENS11_INS12_ILi2ELi4ELi3EEES15_NSS_INS5_IJS16_S1M_EEENS5_IJS1M_SC_EEEEEEENS4_39AutoVectorizingCopyWithAssumedAlignmentILi128EEENS4_14SM90_TMA_STOREES24_S26_S26_EEEvvEEEEvNT_6ParamsE)
	.align		4
        /*000c*/ 	.word	index@(__assertfail)
	.align		4
        /*0010*/ 	.word	0x00000000
	.align		4
        /*0014*/ 	.word	0xfffffffe
	.align		4
        /*0018*/ 	.word	0x00000000
	.align		4
        /*001c*/ 	.word	0xfffffffd
	.align		4
        /*0020*/ 	.word	0x00000000
	.align		4
        /*0024*/ 	.word	0xfffffffc


//--------------------- .nv.constant4             --------------------------
	.section	.nv.constant4,"a",@progbits
	.align	8
	.align		8
.nv.constant4:
        /*0000*/ 	.dword	__assertfail
	.align		8
        /*0008*/ 	.dword	__unnamed_1
	.align		8
        /*0010*/ 	.dword	__unnamed_2
	.align		8
        /*0018*/ 	.dword	_ZN40_INTERNAL_f02e90e3_4_k_cu_3f69ef7f_303634cuda3std3__45__cpo5beginE
	.align		8
        /*0020*/ 	.dword	_ZN40_INTERNAL_f02e90e3_4_k_cu_3f69ef7f_303634cuda3std3__45__cpo3endE
	.align		8
        /*0028*/ 	.dword	_ZN40_INTERNAL_f02e90e3_4_k_cu_3f69ef7f_303634cuda3std3__45__cpo6cbeginE
	.align		8
        /*0030*/ 	.dword	_ZN40_INTERNAL_f02e90e3_4_k_cu_3f69ef7f_303634cuda3std3__45__cpo4cendE
	.align		8
        /*0038*/ 	.dword	_ZN40_INTERNAL_f02e90e3_4_k_cu_3f69ef7f_303634cuda3std3__442_GLOBAL__N__f02e90e3_4_k_cu_3f69ef7f_303636ignoreE
	.align		8
        /*0040*/ 	.dword	_ZN40_INTERNAL_f02e90e3_4_k_cu_3f69ef7f_303634cuda3std3__419piecewise_constructE
	.align		8
        /*0048*/ 	.dword	_ZN40_INTERNAL_f02e90e3_4_k_cu_3f69ef7f_303634cuda3std3__48in_placeE
	.align		8
        /*0050*/ 	.dword	_ZN40_INTERNAL_f02e90e3_4_k_cu_3f69ef7f_303634cuda3std6ranges3__45__cpo4swapE
	.align		8
        /*0058*/ 	.dword	_ZN40_INTERNAL_f02e90e3_4_k_cu_3f69ef7f_303634cuda3std6ranges3__45__cpo9iter_moveE
	.align		8
        /*0060*/ 	.dword	_ZN40_INTERNAL_f02e90e3_4_k_cu_3f69ef7f_303634cute7productE
	.align		8
        /*0068*/ 	.dword	_ZN40_INTERNAL_f02e90e3_4_k_cu_3f69ef7f_303634cute1_E
	.align		8
        /*0070*/ 	.dword	$str$25
	.align		8
        /*0078*/ 	.dword	$str$26
	.align		8
        /*0080*/ 	.dword	$str$27
	.align		8
        /*0088*/ 	.dword	$str$28


//--------------------- .text._ZN7cutlass13device_kernelINS_4gemm6kernel13GemmUniversalIN4cute5tupleIJiiiiEEENS1_10collective13CollectiveMmaINS1_35MainloopSm100TmaUmmaWarpSpecializedILi4ELi2ELi4ENS5_IJNS4_1CILi2EEESB_NSA_ILi1EEEEEEEENS5_IJNSA_ILi256EEENSA_ILi128EEESG_EEENS_6half_tENS5_IJlSC_lEEESI_SJ_NS4_8TiledMMAINS4_8MMA_AtomIJNS4_26SM100_MMA_F16BF16_2x1SM_SSISI_SI_fLi256ELi128ELNS4_4UMMA5MajorE0ELSO_0ELNSN_7ScaleInE0ELSP_0EEEEEENS4_6LayoutINS5_IJSC_SC_SC_EEENS5_IJNSA_ILi0EEESU_SU_EEEEENS5_IJNS4_10UnderscoreESX_SX_EEEEENS4_28SM100_TMA_2SM_LOAD_MULTICASTENS4_14ComposedLayoutINS4_7SwizzleILi3ELi4ELi3EEENS4_18smem_ptr_flag_bitsILi16EEENSS_INS5_IJNSA_ILi8EEENSA_ILi64EEEEEENS5_IJS17_SC_EEEEEEEvNS4_8identityENS4_18SM100_TMA_2SM_LOADES1B_vS1C_EENS_8epilogue10collective18CollectiveEpilogueINS1F_23Sm100TmaWarpSpecializedILi4ELi2ELi32ELb1ELb0EEEJNS5_IJSG_SG_SG_EEENS5_IJNSS_ISG_SC_EENSS_INSA_ILi32EEESC_EEEEESI_SJ_SI_SJ_NS1F_6fusion15FusionCallbacksIS1J_NS1P_17LinearCombinationISI_fSI_fLNS_15FloatRoundStyleE2EEES1K_S1O_JEEENS4_5SM1004TMEM4LOAD26SM100_TMEM_LOAD_32dp32b32xENS4_13SM90_TMA_LOADENS11_INS12_ILi2ELi4ELi3EEES15_NSS_INS5_IJS16_S1M_EEENS5_IJS1M_SC_EEEEEEENS4_39AutoVectorizingCopyWithAssumedAlignmentILi128EEENS4_14SM90_TMA_STOREES24_S26_S26_EEEvvEEEEvNT_6ParamsE --------------------------
	.section	.text._ZN7cutlass13device_kernelINS_4gemm6kernel13GemmUniversalIN4cute5tupleIJiiiiEEENS1_10collective13CollectiveMmaINS1_35MainloopSm100TmaUmmaWarpSpecializedILi4ELi2ELi4ENS5_IJNS4_1CILi2EEESB_NSA_ILi1EEEEEEEENS5_IJNSA_ILi256EEENSA_ILi128EEESG_EEENS_6half_tENS5_IJlSC_lEEESI_SJ_NS4_8TiledMMAINS4_8MMA_AtomIJNS4_26SM100_MMA_F16BF16_2x1SM_SSISI_SI_fLi256ELi128ELNS4_4UMMA5MajorE0ELSO_0ELNSN_7ScaleInE0ELSP_0EEEEEENS4_6LayoutINS5_IJSC_SC_SC_EEENS5_IJNSA_ILi0EEESU_SU_EEEEENS5_IJNS4_10UnderscoreESX_SX_EEEEENS4_28SM100_TMA_2SM_LOAD_MULTICASTENS4_14ComposedLayoutINS4_7SwizzleILi3ELi4ELi3EEENS4_18smem_ptr_flag_bitsILi16EEENSS_INS5_IJNSA_ILi8EEENSA_ILi64EEEEEENS5_IJS17_SC_EEEEEEEvNS4_8identityENS4_18SM100_TMA_2SM_LOADES1B_vS1C_EENS_8epilogue10collective18CollectiveEpilogueINS1F_23Sm100TmaWarpSpecializedILi4ELi2ELi32ELb1ELb0EEEJNS5_IJSG_SG_SG_EEENS5_IJNSS_ISG_SC_EENSS_INSA_ILi32EEESC_EEEEESI_SJ_SI_SJ_NS1F_6fusion15FusionCallbacksIS1J_NS1P_17LinearCombinationISI_fSI_fLNS_15FloatRoundStyleE2EEES1K_S1O_JEEENS4_5SM1004TMEM4LOAD26SM100_TMEM_LOAD_32dp32b32xENS4_13SM90_TMA_LOADENS11_INS12_ILi2ELi4ELi3EEES15_NSS_INS5_IJS16_S1M_EEENS5_IJS1M_SC_EEEEEEENS4_39AutoVectorizingCopyWithAssumedAlignmentILi128EEENS4_14SM90_TMA_STOREES24_S26_S26_EEEvvEEEEvNT_6ParamsE,"ax",@progbits
	.align	128
.text._ZN7cutlass13device_kernelINS_4gemm6kernel13GemmUniversalIN4cute5tupleIJiiiiEEENS1_10collective13CollectiveMmaINS1_35MainloopSm100TmaUmmaWarpSpecializedILi4ELi2ELi4ENS5_IJNS4_1CILi2EEESB_NSA_ILi1EEEEEEEENS5_IJNSA_ILi256EEENSA_ILi128EEESG_EEENS_6half_tENS5_IJlSC_lEEESI_SJ_NS4_8TiledMMAINS4_8MMA_AtomIJNS4_26SM100_MMA_F16BF16_2x1SM_SSISI_SI_fLi256ELi128ELNS4_4UMMA5MajorE0ELSO_0ELNSN_7ScaleInE0ELSP_0EEEEEENS4_6LayoutINS5_IJSC_SC_SC_EEENS5_IJNSA_ILi0EEESU_SU_EEEEENS5_IJNS4_10UnderscoreESX_SX_EEEEENS4_28SM100_TMA_2SM_LOAD_MULTICASTENS4_14ComposedLayoutINS4_7SwizzleILi3ELi4ELi3EEENS4_18smem_ptr_flag_bitsILi16EEENSS_INS5_IJNSA_ILi8EEENSA_ILi64EEEEEENS5_IJS17_SC_EEEEEEEvNS4_8identityENS4_18SM100_TMA_2SM_LOADES1B_vS1C_EENS_8epilogue10collective18CollectiveEpilogueINS1F_23Sm100TmaWarpSpecializedILi4ELi2ELi32ELb1ELb0EEEJNS5_IJSG_SG_SG_EEENS5_IJNSS_ISG_SC_EENSS_INSA_ILi32EEESC_EEEEESI_SJ_SI_SJ_NS1F_6fusion15FusionCallbacksIS1J_NS1P_17LinearCombinationISI_fSI_fLNS_15FloatRoundStyleE2EEES1K_S1O_JEEENS4_5SM1004TMEM4LOAD26SM100_TMEM_LOAD_32dp32b32xENS4_13SM90_TMA_LOADENS11_INS12_ILi2ELi4ELi3EEES15_NSS_INS5_IJS16_S1M_EEENS5_IJS1M_SC_EEEEEEENS4_39AutoVectorizingCopyWithAssumedAlignmentILi128EEENS4_14SM90_TMA_STOREES24_S26_S26_EEEvvEEEEvNT_6ParamsE:
        .type           _ZN7cutlass13device_kernelINS_4gemm6kernel13GemmUniversalIN4cute5tupleIJiiiiEEENS1_10collective13CollectiveMmaINS1_35MainloopSm100TmaUmmaWarpSpecializedILi4ELi2ELi4ENS5_IJNS4_1CILi2EEESB_NSA_ILi1EEEEEEEENS5_IJNSA_ILi256EEENSA_ILi128EEESG_EEENS_6half_tENS5_IJlSC_lEEESI_SJ_NS4_8TiledMMAINS4_8MMA_AtomIJNS4_26SM100_MMA_F16BF16_2x1SM_SSISI_SI_fLi256ELi128ELNS4_4UMMA5MajorE0ELSO_0ELNSN_7ScaleInE0ELSP_0EEEEEENS4_6LayoutINS5_IJSC_SC_SC_EEENS5_IJNSA_ILi0EEESU_SU_EEEEENS5_IJNS4_10UnderscoreESX_SX_EEEEENS4_28SM100_TMA_2SM_LOAD_MULTICASTENS4_14ComposedLayoutINS4_7SwizzleILi3ELi4ELi3EEENS4_18smem_ptr_flag_bitsILi16EEENSS_INS5_IJNSA_ILi8EEENSA_ILi64EEEEEENS5_IJS17_SC_EEEEEEEvNS4_8identityENS4_18SM100_TMA_2SM_LOADES1B_vS1C_EENS_8epilogue10collective18CollectiveEpilogueINS1F_23Sm100TmaWarpSpecializedILi4ELi2ELi32ELb1ELb0EEEJNS5_IJSG_SG_SG_EEENS5_IJNSS_ISG_SC_EENSS_INSA_ILi32EEESC_EEEEESI_SJ_SI_SJ_NS1F_6fusion15FusionCallbacksIS1J_NS1P_17LinearCombinationISI_fSI_fLNS_15FloatRoundStyleE2EEES1K_S1O_JEEENS4_5SM1004TMEM4LOAD26SM100_TMEM_LOAD_32dp32b32xENS4_13SM90_TMA_LOADENS11_INS12_ILi2ELi4ELi3EEES15_NSS_INS5_IJS16_S1M_EEENS5_IJS1M_SC_EEEEEEENS4_39AutoVectorizingCopyWithAssumedAlignmentILi128EEENS4_14SM90_TMA_STOREES24_S26_S26_EEEvvEEEEvNT_6ParamsE,@function
        .size           _ZN7cutlass13device_kernelINS_4gemm6kernel13GemmUniversalIN4cute5tupleIJiiiiEEENS1_10collective13CollectiveMmaINS1_35MainloopSm100TmaUmmaWarpSpecializedILi4ELi2ELi4ENS5_IJNS4_1CILi2EEESB_NSA_ILi1EEEEEEEENS5_IJNSA_ILi256EEENSA_ILi128EEESG_EEENS_6half_tENS5_IJlSC_lEEESI_SJ_NS4_8TiledMMAINS4_8MMA_AtomIJNS4_26SM100_MMA_F16BF16_2x1SM_SSISI_SI_fLi256ELi128ELNS4_4UMMA5MajorE0ELSO_0ELNSN_7ScaleInE0ELSP_0EEEEEENS4_6LayoutINS5_IJSC_SC_SC_EEENS5_IJNSA_ILi0EEESU_SU_EEEEENS5_IJNS4_10UnderscoreESX_SX_EEEEENS4_28SM100_TMA_2SM_LOAD_MULTICASTENS4_14ComposedLayoutINS4_7SwizzleILi3ELi4ELi3EEENS4_18smem_ptr_flag_bitsILi16EEENSS_INS5_IJNSA_ILi8EEENSA_ILi64EEEEEENS5_IJS17_SC_EEEEEEEvNS4_8identityENS4_18SM100_TMA_2SM_LOADES1B_vS1C_EENS_8epilogue10collective18CollectiveEpilogueINS1F_23Sm100TmaWarpSpecializedILi4ELi2ELi32ELb1ELb0EEEJNS5_IJSG_SG_SG_EEENS5_IJNSS_ISG_SC_EENSS_INSA_ILi32EEESC_EEEEESI_SJ_SI_SJ_NS1F_6fusion15FusionCallbacksIS1J_NS1P_17LinearCombinationISI_fSI_fLNS_15FloatRoundStyleE2EEES1K_S1O_JEEENS4_5SM1004TMEM4LOAD26SM100_TMEM_LOAD_32dp32b32xENS4_13SM90_TMA_LOADENS11_INS12_ILi2ELi4ELi3EEES15_NSS_INS5_IJS16_S1M_EEENS5_IJS1M_SC_EEEEEEENS4_39AutoVectorizingCopyWithAssumedAlignmentILi128EEENS4_14SM90_TMA_STOREES24_S26_S26_EEEvvEEEEvNT_6ParamsE,(.L_x_201 - _ZN7cutlass13device_kernelINS_4gemm6kernel13GemmUniversalIN4cute5tupleIJiiiiEEENS1_10collective13CollectiveMmaINS1_35MainloopSm100TmaUmmaWarpSpecializedILi4ELi2ELi4ENS5_IJNS4_1CILi2EEESB_NSA_ILi1EEEEEEEENS5_IJNSA_ILi256EEENSA_ILi128EEESG_EEENS_6half_tENS5_IJlSC_lEEESI_SJ_NS4_8TiledMMAINS4_8MMA_AtomIJNS4_26SM100_MMA_F16BF16_2x1SM_SSISI_SI_fLi256ELi128ELNS4_4UMMA5MajorE0ELSO_0ELNSN_7ScaleInE0ELSP_0EEEEEENS4_6LayoutINS5_IJSC_SC_SC_EEENS5_IJNSA_ILi0EEESU_SU_EEEEENS5_IJNS4_10UnderscoreESX_SX_EEEEENS4_28SM100_TMA_2SM_LOAD_MULTICASTENS4_14ComposedLayoutINS4_7SwizzleILi3ELi4ELi3EEENS4_18smem_ptr_flag_bitsILi16EEENSS_INS5_IJNSA_ILi8EEENSA_ILi64EEEEEENS5_IJS17_SC_EEEEEEEvNS4_8identityENS4_18SM100_TMA_2SM_LOADES1B_vS1C_EENS_8epilogue10collective18CollectiveEpilogueINS1F_23Sm100TmaWarpSpecializedILi4ELi2ELi32ELb1ELb0EEEJNS5_IJSG_SG_SG_EEENS5_IJNSS_ISG_SC_EENSS_INSA_ILi32EEESC_EEEEESI_SJ_SI_SJ_NS1F_6fusion15FusionCallbacksIS1J_NS1P_17LinearCombinationISI_fSI_fLNS_15FloatRoundStyleE2EEES1K_S1O_JEEENS4_5SM1004TMEM4LOAD26SM100_TMEM_LOAD_32dp32b32xENS4_13SM90_TMA_LOADENS11_INS12_ILi2ELi4ELi3EEES15_NSS_INS5_IJS16_S1M_EEENS5_IJS1M_SC_EEEEEEENS4_39AutoVectorizingCopyWithAssumedAlignmentILi128EEENS4_14SM90_TMA_STOREES24_S26_S26_EEEvvEEEEvNT_6ParamsE)
        .other          _ZN7cutlass13device_kernelINS_4gemm6kernel13GemmUniversalIN4cute5tupleIJiiiiEEENS1_10collective13CollectiveMmaINS1_35MainloopSm100TmaUmmaWarpSpecializedILi4ELi2ELi4ENS5_IJNS4_1CILi2EEESB_NSA_ILi1EEEEEEEENS5_IJNSA_ILi256EEENSA_ILi128EEESG_EEENS_6half_tENS5_IJlSC_lEEESI_SJ_NS4_8TiledMMAINS4_8MMA_AtomIJNS4_26SM100_MMA_F16BF16_2x1SM_SSISI_SI_fLi256ELi128ELNS4_4UMMA5MajorE0ELSO_0ELNSN_7ScaleInE0ELSP_0EEEEEENS4_6LayoutINS5_IJSC_SC_SC_EEENS5_IJNSA_ILi0EEESU_SU_EEEEENS5_IJNS4_10UnderscoreESX_SX_EEEEENS4_28SM100_TMA_2SM_LOAD_MULTICASTENS4_14ComposedLayoutINS4_7SwizzleILi3ELi4ELi3EEENS4_18smem_ptr_flag_bitsILi16EEENSS_INS5_IJNSA_ILi8EEENSA_ILi64EEEEEENS5_IJS17_SC_EEEEEEEvNS4_8identityENS4_18SM100_TMA_2SM_LOADES1B_vS1C_EENS_8epilogue10collective18CollectiveEpilogueINS1F_23Sm100TmaWarpSpecializedILi4ELi2ELi32ELb1ELb0EEEJNS5_IJSG_SG_SG_EEENS5_IJNSS_ISG_SC_EENSS_INSA_ILi32EEESC_EEEEESI_SJ_SI_SJ_NS1F_6fusion15FusionCallbacksIS1J_NS1P_17LinearCombinationISI_fSI_fLNS_15FloatRoundStyleE2EEES1K_S1O_JEEENS4_5SM1004TMEM4LOAD26SM100_TMEM_LOAD_32dp32b32xENS4_13SM90_TMA_LOADENS11_INS12_ILi2ELi4ELi3EEES15_NSS_INS5_IJS16_S1M_EEENS5_IJS1M_SC_EEEEEEENS4_39AutoVectorizingCopyWithAssumedAlignmentILi128EEENS4_14SM90_TMA_STOREES24_S26_S26_EEEvvEEEEvNT_6ParamsE,@"STO_CUDA_ENTRY STV_DEFAULT"
_ZN7cutlass13device_kernelINS_4gemm6kernel13GemmUniversalIN4cute5tupleIJiiiiEEENS1_10collective13CollectiveMmaINS1_35MainloopSm100TmaUmmaWarpSpecializedILi4ELi2ELi4ENS5_IJNS4_1CILi2EEESB_NSA_ILi1EEEEEEEENS5_IJNSA_ILi256EEENSA_ILi128EEESG_EEENS_6half_tENS5_IJlSC_lEEESI_SJ_NS4_8TiledMMAINS4_8MMA_AtomIJNS4_26SM100_MMA_F16BF16_2x1SM_SSISI_SI_fLi256ELi128ELNS4_4UMMA5MajorE0ELSO_0ELNSN_7ScaleInE0ELSP_0EEEEEENS4_6LayoutINS5_IJSC_SC_SC_EEENS5_IJNSA_ILi0EEESU_SU_EEEEENS5_IJNS4_10UnderscoreESX_SX_EEEEENS4_28SM100_TMA_2SM_LOAD_MULTICASTENS4_14ComposedLayoutINS4_7SwizzleILi3ELi4ELi3EEENS4_18smem_ptr_flag_bitsILi16EEENSS_INS5_IJNSA_ILi8EEENSA_ILi64EEEEEENS5_IJS17_SC_EEEEEEEvNS4_8identityENS4_18SM100_TMA_2SM_LOADES1B_vS1C_EENS_8epilogue10collective18CollectiveEpilogueINS1F_23Sm100TmaWarpSpecializedILi4ELi2ELi32ELb1ELb0EEEJNS5_IJSG_SG_SG_EEENS5_IJNSS_ISG_SC_EENSS_INSA_ILi32EEESC_EEEEESI_SJ_SI_SJ_NS1F_6fusion15FusionCallbacksIS1J_NS1P_17LinearCombinationISI_fSI_fLNS_15FloatRoundStyleE2EEES1K_S1O_JEEENS4_5SM1004TMEM4LOAD26SM100_TMEM_LOAD_32dp32b32xENS4_13SM90_TMA_LOADENS11_INS12_ILi2ELi4ELi3EEES15_NSS_INS5_IJS16_S1M_EEENS5_IJS1M_SC_EEEEEEENS4_39AutoVectorizingCopyWithAssumedAlignmentILi128EEENS4_14SM90_TMA_STOREES24_S26_S26_EEEvvEEEEvNT_6ParamsE:
[----:B------:R-:W1:Y:S01]  /*0000*/  LDC R1, c[0x0][0x37c] ;  /* 0x0000df00ff017b82 */ /* 0x000e620000000800 */
[----:B------:R-:W2:Y:S01]  /*0010*/  S2R R94, SR_TID.X ;  /* 0x00000000005e7919 */ /* 0x000ea20000002100 */
[----:B------:R-:W3:Y:S06]  /*0020*/  LDCU.64 UR8, c[0x0][0x890] ;  /* 0x00011200ff0877ac */ /* 0x000eec0008000a00 */
[----:B------:R-:W4:Y:S01]  /*0030*/  S2UR UR47, SR_CgaCtaId ;  /* 0x00000000002f79c3 */ /* 0x000f220000008800 */
[----:B------:R-:W-:Y:S02]  /*0040*/  PRMT R80, RZ, 0x7610, R80 ;  /* 0x00007610ff507816 */ /* 0x000fe40000000050 */
[----:B------:R-:W-:Y:S01]  /*0050*/  ELECT P1, URZ, PT ;  /* 0x0000000000ff782f */ /* 0x000fe20003820000 */
[----:B---3--:R-:W-:-:S04]  /*0060*/  UISETP.NE.U32.AND UP0, UPT, UR8, URZ, UPT ;  /* 0x000000ff0800728c */ /* 0x008fc8000bf05070 */
[----:B------:R-:W-:Y:S02]  /*0070*/  UISETP.NE.AND.EX UP0, UPT, UR9, URZ, UPT, UP0 ;  /* 0x000000ff0900728c */ /* 0x000fe4000bf05300 */
[----:B----4-:R-:W-:Y:S02]  /*0080*/  ULOP3.LUT UR68, UR47, 0x1, URZ, 0xc0, !UPT ;  /* 0x000000012f447892 */ /* 0x010fe4000f8ec0ff */
[----:B------:R-:W-:Y:S01]  /*0090*/  ULOP3.LUT UR69, UR47, 0x1, URZ, 0x3c, !UPT ;  /* 0x000000012f457892 */ /* 0x000fe2000f8e3cff */
[----:B--2---:R-:W-:-:S05]  /*00a0*/  SHF.R.U32.HI R81, RZ, 0x5, R94 ;  /* 0x00000005ff517819 */ /* 0x004fca000001165e */
[----:B------:R-:W2:Y:S02]  /*00b0*/  SHFL.IDX PT, R0, R81, RZ, 0x1f ;  /* 0x00001fff51007589 */ /* 0x000ea400000e0000 */
[----:B--2---:R-:W-:Y:S01]  /*00c0*/  R2UR UR18, R0 ;  /* 0x00000000001272ca */ /* 0x004fe200000e0000 */
[----:B-1----:R-:W-:-:S14]  /*00d0*/  BRA.U UP0, `(.L_x_0) ;  /* 0x0000000100307547 */ /* 0x002fdc000b800000 */
[----:B------:R-:W1:Y:S02]  /*00e0*/  LDCU.64 UR4, c[0x0][0x888] ;  /* 0x00011100ff0477ac */ /* 0x000e640008000a00 */
[----:B-1----:R-:W-:-:S04]  /*00f0*/  UISETP.NE.U32.AND UP0, UPT, UR4, URZ, UPT ;  /* 0x000000ff0400728c */ /* 0x002fc8000bf05070 */
[----:B------:R-:W-:-:S09]  /*0100*/  UISETP.NE.AND.EX UP0, UPT, UR5, URZ, UPT, UP0 ;  /* 0x000000ff0500728c */ /* 0x000fd2000bf05300 */
[----:B------:R-:W-:Y:S05]  /*0110*/  BRA.U !UP0, `(.L_x_1) ;  /* 0x0000000108147547 */ /* 0x000fea000b800000 */
[----:B------:R-:W1:Y:S01]  /*0120*/  LDC.64 R2, c[0x0][0x888] ;  /* 0x00022200ff027b82 */ /* 0x000e620000000a00 */
[----:B------:R-:W1:Y:S02]  /*0130*/  LDCU.64 UR4, c[0x0][0x358] ;  /* 0x00006b00ff0477ac */ /* 0x000e640008000a00 */
[----:B-1----:R1:W5:Y:S01]  /*0140*/  LDG.E R41, desc[UR4][R2.64] ;  /* 0x0000000402297981 */ /* 0x002362000c1e1900 */
[----:B------:R-:W-:Y:S01]  /*0150*/  HFMA2 R80, -RZ, RZ, 0, 5.9604644775390625e-08 ;  /* 0x00000001ff507431 */ /* 0x000fe200000001ff */
[----:B------:R-:W-:Y:S05]  /*0160*/  BRA `(.L_x_0) ;  /* 0x00000000000c7947 */ /* 0x000fea0003800000 */
.L_x_1:
[----:B------:R-:W1:Y:S01]  /*0170*/  LDCU UR4, c[0x0][0x880] ;  /* 0x00011000ff0477ac */ /* 0x000e620008000800 */
[----:B------:R-:W-:Y:S01]  /*0180*/  HFMA2 R80, -RZ, RZ, 0, 5.9604644775390625e-08 ;  /* 0x00000001ff507431 */ /* 0x000fe200000001ff */
[----:B-1----:R-:W-:-:S07]  /*0190*/  MOV R41, UR4 ;  /* 0x0000000400297c02 */ /* 0x002fce0008000f00 */
.L_x_0:
[----:B------:R-:W2:Y:S02]  /*01a0*/  LDCU.64 UR4, c[0x0][0x8b0] ;  /* 0x00011600ff0477ac */ /* 0x000ea40008000a00 */
[----:B--2---:R-:W-:-:S04]  /*01b0*/  UISETP.NE.U32.AND UP0, UPT, UR4, URZ, UPT ;  /* 0x000000ff0400728c */ /* 0x004fc8000bf05070 */
[----:B------:R-:W-:-:S09]  /*01c0*/  UISETP.NE.AND.EX UP0, UPT, UR5, URZ, UPT, UP0 ;  /* 0x000000ff0500728c */ /* 0x000fd2000bf05300 */
[----:B------:R-:W-:Y:S05]  /*01d0*/  BRA.U UP0, `(.L_x_2) ;  /* 0x0000000100287547 */ /* 0x000fea000b800000 */
[----:B------:R-:W2:Y:S02]  /*01e0*/  LDCU.64 UR4, c[0x0][0x8a8] ;  /* 0x00011500ff0477ac */ /* 0x000ea40008000a00 */
[----:B--2---:R-:W-:-:S04]  /*01f0*/  UISETP.NE.U32.AND UP0, UPT, UR4, URZ, UPT ;  /* 0x000000ff0400728c */ /* 0x004fc8000bf05070 */
[----:B------:R-:W-:-:S09]  /*0200*/  UISETP.NE.AND.EX UP0, UPT, UR5, URZ, UPT, UP0 ;  /* 0x000000ff0500728c */ /* 0x000fd2000bf05300 */
[----:B------:R-:W-:Y:S05]  /*0210*/  BRA.U !UP0, `(.L_x_3) ;  /* 0x0000000108107547 */ /* 0x000fea000b800000 */
[----:B------:R-:W2:Y:S01]  /*0220*/  LDC.64 R38, c[0x0][0x8a8] ;  /* 0x00022a00ff267b82 */ /* 0x000ea20000000a00 */
[----:B------:R-:W2:Y:S02]  /*0230*/  LDCU.64 UR4, c[0x0][0x358] ;  /* 0x00006b00ff0477ac */ /* 0x000ea40008000a00 */
[----:B--2---:R2:W5:Y:S01]  /*0240*/  LDG.E R38, desc[UR4][R38.64] ;  /* 0x0000000426267981 */ /* 0x004562000c1e1900 */
[----:B------:R-:W-:Y:S05]  /*0250*/  BRA `(.L_x_2) ;  /* 0x0000000000087947 */ /* 0x000fea0003800000 */
.L_x_3:
[----:B------:R-:W2:Y:S02]  /*0260*/  LDCU UR4, c[0x0][0x8a0] ;  /* 0x00011400ff0477ac */ /* 0x000ea40008000800 */
[----:B--2---:R-:W-:Y:S02]  /*0270*/  MOV R38, UR4 ;  /* 0x0000000400267c02 */ /* 0x004fe40008000f00 */
.L_x_2:
[----:B------:R-:W-:Y:S01]  /*0280*/  IMAD.U32 R0, RZ, RZ, UR18 ;  /* 0x00000012ff007e24 */ /* 0x000fe2000f8e00ff */
[----:B------:R-:W-:Y:S04]  /*0290*/  BSSY.RECONVERGENT B0, `(.L_x_4) ;  /* 0x000000c000007945 */ /* 0x000fe80003800200 */
[C---:B------:R-:W-:Y:S02]  /*02a0*/  ISETP.NE.OR P2, PT, R0.reuse, 0x1, !P1 ;  /* 0x000000010000780c */ /* 0x040fe40004f45670 */
[----:B------:R-:W-:-:S11]  /*02b0*/  ISETP.NE.OR P0, PT, R0, 0x3, !P1 ;  /* 0x000000030000780c */ /* 0x000fd60004f05670 */
[----:B------:R-:W-:Y:S05]  /*02c0*/  @P2 BRA `(.L_x_5) ;  /* 0x0000000000202947 */ /* 0x000fea0003800000 */
[----:B------:R-:W3:Y:S02]  /*02d0*/  LDCU.64 UR4, c[0x0][0x348] ;  /* 0x00006900ff0477ac */ /* 0x000ee40008000a00 */
[----:B---3--:R-:W-:Y:S02]  /*02e0*/  UIADD3 UR6, UP1, UPT, UR4, 0x80, URZ ;  /* 0x0000008004067890 */ /* 0x008fe4000ff3e0ff */
[----:B------:R-:W-:Y:S02]  /*02f0*/  UIADD3 UR4, UP0, UPT, UR4, 0x180, URZ ;  /* 0x0000018004047890 */ /* 0x000fe4000ff1e0ff */
[----:B------:R-:W-:Y:S02]  /*0300*/  UIADD3.X UR7, UPT, UPT, URZ, UR5, URZ, UP1, !UPT ;  /* 0x00000005ff077290 */ /* 0x000fe40008ffe4ff */
[----:B------:R-:W-:-:S07]  /*0310*/  UIADD3.X UR5, UPT, UPT, URZ, UR5, URZ, UP0, !UPT ;  /* 0x00000005ff057290 */ /* 0x000fce00087fe4ff */
[----:B------:R3:W-:Y:S02]  /*0320*/  UTMACCTL.PF [UR6] ;  /* 0x00000000060079b9 */ /* 0x0007e40008040000 */
[----:B------:R3:W-:Y:S02]  /*0330*/  UTMACCTL.PF [UR4] ;  /* 0x00000000040079b9 */ /* 0x0007e40008040000 */
[----:B---3--:R-:W-:Y:S01]  /*0340*/  NOP ;  /* 0x0000000000007918 */ /* 0x008fe20000000000 */
.L_x_5:
[----:B------:R-:W-:Y:S05]  /*0350*/  BSYNC.RECONVERGENT B0 ;  /* 0x0000000000007941 */ /* 0x000fea0003800200 */
.L_x_4:
[----:B------:R-:W-:Y:S04]  /*0360*/  BSSY.RECONVERGENT B0, `(.L_x_6) ;  /* 0x000000a000007945 */ /* 0x000fe80003800200 */
        /* <DEDUP_REMOVED lines=9> */
.L_x_7:
[----:B------:R-:W-:Y:S05]  /*0400*/  BSYNC.RECONVERGENT B0 ;  /* 0x0000000000007941 */ /* 0x000fea0003800200 */
.L_x_6:
[----:B------:R-:W3:Y:S01]  /*0410*/  LDCU.64 UR4, c[0x0][0x888] ;  /* 0x00011100ff0477ac */ /* 0x000ee20008000a00 */
[----:B------:R-:W-:Y:S02]  /*0420*/  UISETP.EQ.U32.AND UP1, UPT, UR8, URZ, UPT ;  /* 0x000000ff0800728c */ /* 0x000fe4000bf22070 */
[----:B------:R-:W-:Y:S02]  /*0430*/  UPLOP3.LUT UP3, UPT, UPT, UPT, UPT, 0x80, 0x8 ;  /* 0x000000000008789c */ /* 0x000fe40003f6f070 */
[----:B---3--:R-:W-:-:S04]  /*0440*/  UISETP.NE.U32.AND UP0, UPT, UR4, URZ, UPT ;  /* 0x000000ff0400728c */ /* 0x008fc8000bf05070 */
[----:B------:R-:W-:-:S04]  /*0450*/  UISETP.NE.AND.EX UP0, UPT, UR5, URZ, UPT, UP0 ;  /* 0x000000ff0500728c */ /* 0x000fc8000bf05300 */
[----:B------:R-:W-:-:S04]  /*0460*/  UISETP.EQ.OR.EX UP2, UPT, UR9, URZ, !UP0, UP1 ;  /* 0x000000ff0900728c */ /* 0x000fc8000c742710 */
[----:B------:R-:W-:-:S06]  /*0470*/  UP2UR UR4, UPR, URZ, 0x4 ;  /* 0x00000004ff047883 */ /* 0x000fcc0008000000 */
[----:B------:R-:W-:Y:S01]  /*0480*/  MOV R83, UR4 ;  /* 0x0000000400537c02 */ /* 0x000fe20008000f00 */
[----:B------:R-:W-:Y:S06]  /*0490*/  BRA.U !UP2, `(.L_x_8) ;  /* 0x000000010a207547 */ /* 0x000fec000b800000 */
[----:B------:R-:W-:Y:S01]  /*04a0*/  UISETP.NE.U32.AND UP1, UPT, UR8, URZ, UPT ;  /* 0x000000ff0800728c */ /* 0x000fe2000bf25070 */
[----:B-----5:R-:W-:Y:S01]  /*04b0*/  FSETP.NEU.AND P0, PT, R41, RZ, PT ;  /* 0x000000ff2900720b */ /* 0x020fe20003f0d000 */
[----:B------:R-:W-:Y:S02]  /*04c0*/  USEL UR4, URZ, 0xffffffff, UP0 ;  /* 0xffffffffff047887 */ /* 0x000fe40008000000 */
[----:B------:R-:W-:-:S10]  /*04d0*/  UISETP.NE.AND.EX UP1, UPT, UR9, URZ, UPT, UP1 ;  /* 0x000000ff0900728c */ /* 0x000fd4000bf25310 */
[----:B------:R-:W-:Y:S01]  /*04e0*/  VOTEU.ANY UP0, P0 ;  /* 0x0000000000ff7886 */ /* 0x000fe20000000100 */
[----:B------:R-:W-:-:S04]  /*04f0*/  @!UP1 USEL UR4, URZ, 0xffffffff, UP0 ;  /* 0xffffffffff049887 */ /* 0x000fc80008000000 */
[----:B------:R-:W-:-:S04]  /*0500*/  ULOP3.LUT UR4, UR4, 0x1, URZ, 0xc0, !UPT ;  /* 0x0000000104047892 */ /* 0x000fc8000f8ec0ff */
[----:B------:R-:W-:-:S11]  /*0510*/  UISETP.NE.U32.AND UP3, UPT, UR4, 0x1, UPT ;  /* 0x000000010400788c */ /* 0x000fd6000bf65070 */
.L_x_8:
[----:B------:R-:W3:Y:S01]  /*0520*/  SHFL.IDX PT, R0, R81, RZ, 0x1f ;  /* 0x00001fff51007589 */ /* 0x000ee200000e0000 */
[----:B------:R-:W-:-:S04]  /*0530*/  UISETP.NE.AND UP0, UPT, UR18, 0x2, UPT ;  /* 0x000000021200788c */ /* 0x000fc8000bf05270 */
[----:B------:R-:W-:Y:S02]  /*0540*/  UISETP.EQ.AND UP1, UPT, UR68, URZ, !UP0 ;  /* 0x000000ff4400728c */ /* 0x000fe4000c722270 */
[----:B------:R-:W-:-:S04]  /*0550*/  USEL UR40, URZ, 0x1, UP0 ;  /* 0x00000001ff287887 */ /* 0x000fc80008000000 */
[----:B------:R-:W-:Y:S02]  /*0560*/  PLOP3.LUT P4, PT, P1, PT, UP1, 0x80, 0x8 ;  /* 0x000000000008781c */ /* 0x000fe40000f8f018 */
[----:B---3--:R-:W-:-:S13]  /*0570*/  ISETP.NE.AND P0, PT, R0, RZ, PT ;  /* 0x000000ff0000720c */ /* 0x008fda0003f05270 */
[----:B------:R-:W-:Y:S05]  /*0580*/  @P0 BRA `(.L_x_9) ;  /* 0x0000000000540947 */ /* 0x000fea0003800000 */
[----:B------:R-:W-:Y:S01]  /*0590*/  UMOV UR4, 0x400 ;  /* 0x0000040000047882 */ /* 0x000fe20000000000 */
[----:B------:R-:W-:Y:S01]  /*05a0*/  UMOV UR8, 0x1 ;  /* 0x0000000100087882 */ /* 0x000fe20000000000 */
[----:B------:R-:W-:Y:S01]  /*05b0*/  UMOV UR6, 0x2 ;  /* 0x0000000200067882 */ /* 0x000fe20000000000 */
[----:B------:R-:W-:Y:S02]  /*05c0*/  ULEA UR4, UR47, UR4, 0x18 ;  /* 0x000000042f047291 */ /* 0x000fe4000f8ec0ff */
[----:B------:R-:W-:-:S04]  /*05d0*/  UIADD3 UR8, UPT, UPT, -UR8, 0x100000, URZ ;  /* 0x0010000008087890 */ /* 0x000fc8000fffe1ff */
[----:B------:R-:W-:Y:S02]  /*05e0*/  USHF.L.U32 UR9, UR8, 0xb, URZ ;  /* 0x0000000b08097899 */ /* 0x000fe400080006ff */
[----:B------:R-:W-:Y:S02]  /*05f0*/  USHF.L.U32 UR8, UR8, 0x1, URZ ;  /* 0x0000000108087899 */ /* 0x000fe400080006ff */
[----:B------:R-:W-:-:S04]  /*0600*/  UIADD3 UR6, UPT, UPT, -UR6, 0x100000, URZ ;  /* 0x0010000006067890 */ /* 0x000fc8000fffe1ff */
[----:B------:R-:W-:Y:S02]  /*0610*/  USHF.L.U32 UR7, UR6, 0xb, URZ ;  /* 0x0000000b06077899 */ /* 0x000fe400080006ff */
[----:B------:R-:W-:Y:S01]  /*0620*/  USHF.L.U32 UR6, UR6, 0x1, URZ ;  /* 0x0000000106067899 */ /* 0x000fe200080006ff */
[----:B------:R-:W-:Y:S01]  /*0630*/  ELECT P0, URZ, PT ;  /* 0x0000000000ff782f */ /* 0x000fe20003800000 */
[----:B------:R-:W3:Y:S02]  /*0640*/  FENCE.VIEW.ASYNC.S ;  /* 0x00000000000073c6 */ /* 0x000ee40000000000 */
[----:B---3--:R3:W4:Y:S08]  /*0650*/  SYNCS.EXCH.64 URZ, [UR4], UR8 ;  /* 0x0000000804ff75b2 */ /* 0x0087300008000100 */
[----:B------:R3:W1:Y:S01]  /*0660*/  SYNCS.EXCH.64 URZ, [UR4+0x20], UR6 ;  /* 0x0000200604ff75b2 */ /* 0x0006620008000100 */
[----:B------:R3:W1:Y:S01]  /*0670*/  SYNCS.EXCH.64 URZ, [UR4+0x8], UR8 ;  /* 0x0000080804ff75b2 */ /* 0x0006620008000100 */
[----:B------:R3:W1:Y:S01]  /*0680*/  SYNCS.EXCH.64 URZ, [UR4+0x28], UR6 ;  /* 0x0000280604ff75b2 */ /* 0x0006620008000100 */
[----:B------:R3:W1:Y:S01]  /*0690*/  SYNCS.EXCH.64 URZ, [UR4+0x10], UR8 ;  /* 0x0000100804ff75b2 */ /* 0x0006620008000100 */
[----:B------:R3:W1:Y:S01]  /*06a0*/  SYNCS.EXCH.64 URZ, [UR4+0x30], UR6 ;  /* 0x0000300604ff75b2 */ /* 0x0006620008000100 */
[----:B------:R3:W1:Y:S01]  /*06b0*/  SYNCS.EXCH.64 URZ, [UR4+0x18], UR8 ;  /* 0x0000180804ff75b2 */ /* 0x0006620008000100 */
[----:B------:R3:W1:Y:S01]  /*06c0*/  SYNCS.EXCH.64 URZ, [UR4+0x38], UR6 ;  /* 0x0000380604ff75b2 */ /* 0x0006620008000100 */
[----:B------:R-:W-:Y:S01]  /*06d0*/  NOP ;  /* 0x0000000000007918 */ /* 0x000fe20000000000 */
.L_x_9:
[----:B------:R-:W2:Y:S01]  /*06e0*/  SHFL.IDX PT, R0, R81, RZ, 0x1f ;  /* 0x00001fff51007589 */ /* 0x000ea200000e0000 */
[----:B------:R-:W-:Y:S01]  /*06f0*/  NOP ;  /* 0x0000000000007918 */ /* 0x000fe20000000000 */
[----:B--2---:R-:W-:-:S13]  /*0700*/  ISETP.NE.AND P0, PT, R0, 0x1, PT ;  /* 0x000000010000780c */ /* 0x004fda0003f05270 */
[----:B------:R-:W-:Y:S05]  /*0710*/  @P0 BRA `(.L_x_10) ;  /* 0x0000000000540947 */ /* 0x000fea0003800000 */
[----:B---3--:R-:W-:Y:S01]  /*0720*/  UMOV UR4, 0x400 ;  /* 0x0000040000047882 */ /* 0x008fe20000000000 */
        /* <DEDUP_REMOVED lines=10> */
[----:B------:R-:W2:Y:S02]  /*07d0*/  FENCE.VIEW.ASYNC.S ;  /* 0x00000000000073c6 */ /* 0x000ea40000000000 */
[----:B--2---:R2:W3:Y:S08]  /*07e0*/  SYNCS.EXCH.64 URZ, [UR4+0x40], UR8 ;  /* 0x0000400804ff75b2 */ /* 0x0044f00008000100 */
        /* <DEDUP_REMOVED lines=8> */
.L_x_10:
[----:B------:R-:W4:Y:S01]  /*0870*/  SHFL.IDX PT, R0, R81, RZ, 0x1f ;  /* 0x00001fff51007589 */ /* 0x000f2200000e0000 */
[----:B------:R-:W-:Y:S01]  /*0880*/  NOP ;  /* 0x0000000000007918 */ /* 0x000fe20000000000 */
[----:B----4-:R-:W-:-:S13]  /*0890*/  ISETP.NE.AND P0, PT, R0, 0x3, PT ;  /* 0x000000030000780c */ /* 0x010fda0003f05270 */
[----:B------:R-:W-:Y:S05]  /*08a0*/  @P0 BRA `(.L_x_11) ;  /* 0x00000000002c0947 */ /* 0x000fea0003800000 */
[----:B--23--:R-:W-:Y:S01]  /*08b0*/  UMOV UR6, 0x400 ;  /* 0x0000040000067882 */ /* 0x00cfe20000000000 */
[----:B------:R-:W-:Y:S01]  /*08c0*/  UMOV UR4, 0x20 ;  /* 0x0000002000047882 */ /* 0x000fe20000000000 */
[----:B------:R-:W-:Y:S02]  /*08d0*/  ULEA UR6, UR47, UR6, 0x18 ;  /* 0x000000062f067291 */ /* 0x000fe4000f8ec0ff */
[----:B------:R-:W-:-:S04]  /*08e0*/  UIADD3 UR4, UPT, UPT, -UR4, 0x100000, URZ ;  /* 0x0010000004047890 */ /* 0x000fc8000fffe1ff */
[----:B------:R-:W-:Y:S02]  /*08f0*/  USHF.L.U32 UR5, UR4, 0xb, URZ ;  /* 0x0000000b04057899 */ /* 0x000fe400080006ff */
[----:B------:R-:W-:Y:S01]  /*0900*/  USHF.L.U32 UR4, UR4, 0x1, URZ ;  /* 0x0000000104047899 */ /* 0x000fe200080006ff */
[----:B------:R-:W-:Y:S01]  /*0910*/  ELECT P0, URZ, PT ;  /* 0x0000000000ff782f */ /* 0x000fe20003800000 */
[----:B------:R-:W2:Y:S10]  /*0920*/  FENCE.VIEW.ASYNC.S ;  /* 0x00000000000073c6 */ /* 0x000eb40000000000 */
[----:B--2---:R4:W2:Y:S01]  /*0930*/  SYNCS.EXCH.64 URZ, [UR6+0x80], UR4 ;  /* 0x0000800406ff75b2 */ /* 0x0048a20008000100 */
[----:B------:R4:W3:Y:S02]  /*0940*/  SYNCS.EXCH.64 URZ, [UR6+0x88], UR4 ;  /* 0x0000880406ff75b2 */ /* 0x0008e40008000100 */
[----:B----4-:R-:W-:Y:S01]  /*0950*/  NOP ;  /* 0x0000000000007918 */ /* 0x010fe20000000000 */
.L_x_11:
[----:B------:R-:W4:Y:S01]  /*0960*/  SHFL.IDX PT, R0, R81, RZ, 0x1f ;  /* 0x00001fff51007589 */ /* 0x000f2200000e0000 */
[----:B------:R-:W-:Y:S01]  /*0970*/  NOP ;  /* 0x0000000000007918 */ /* 0x000fe20000000000 */
[----:B----4-:R-:W-:-:S13]  /*0980*/  ISETP.NE.AND P0, PT, R0, 0x4, PT ;  /* 0x000000040000780c */ /* 0x010fda0003f05270 */
[----:B------:R-:W-:Y:S05]  /*0990*/  @P0 BRA `(.L_x_12) ;  /* 0x0000000000480947 */ /* 0x000fea0003800000 */
[----:B--23--:R-:W-:Y:S01]  /*09a0*/  UMOV UR4, 0x3a0 ;  /* 0x000003a000047882 */ /* 0x00cfe20000000000 */
[----:B------:R-:W-:Y:S01]  /*09b0*/  UMOV UR6, 0x400 ;  /* 0x0000040000067882 */ /* 0x000fe20000000000 */
[----:B------:R-:W-:Y:S01]  /*09c0*/  USEL UR4, UR4, 0x320, UP3 ;  /* 0x0000032004047887 */ /* 0x000fe20009800000 */
        /* <DEDUP_REMOVED lines=10> */
[----:B--2---:R4:W2:Y:S08]  /*0a70*/  SYNCS.EXCH.64 URZ, [UR6+0x90], UR8 ;  /* 0x0000900806ff75b2 */ /* 0x0048b00008000100 */
[----:B------:R4:W3:Y:S01]  /*0a80*/  SYNCS.EXCH.64 URZ, [UR6+0xa0], UR4 ;  /* 0x0000a00406ff75b2 */ /* 0x0008e20008000100 */
[----:B------:R4:W1:Y:S01]  /*0a90*/  SYNCS.EXCH.64 URZ, [UR6+0x98], UR8 ;  /* 0x0000980806ff75b2 */ /* 0x0008620008000100 */
[----:B------:R4:W1:Y:S02]  /*0aa0*/  SYNCS.EXCH.64 URZ, [UR6+0xa8], UR4 ;  /* 0x0000a80406ff75b2 */ /* 0x0008640008000100 */
[----:B----4-:R-:W-:Y:S01]  /*0ab0*/  NOP ;  /* 0x0000000000007918 */ /* 0x010fe20000000000 */
.L_x_12:
[----:B------:R-:W4:Y:S01]  /*0ac0*/  SHFL.IDX PT, R0, R81, RZ, 0x1f ;  /* 0x00001fff51007589 */ /* 0x000f2200000e0000 */
[----:B------:R-:W-:Y:S01]  /*0ad0*/  NOP ;  /* 0x0000000000007918 */ /* 0x000fe20000000000 */
[----:B----4-:R-:W-:-:S13]  /*0ae0*/  ISETP.NE.AND P0, PT, R0, 0x5, PT ;  /* 0x000000050000780c */ /* 0x010fda0003f05270 */
[----:B------:R-:W-:Y:S05]  /*0af0*/  @P0 BRA `(.L_x_13) ;  /* 0x0000000000540947 */ /* 0x000fea0003800000 */
[----:B--23--:R-:W-:Y:S01]  /*0b00*/  UMOV UR4, 0x400 ;  /* 0x0000040000047882 */ /* 0x00cfe20000000000 */
        /* <DEDUP_REMOVED lines=14> */
[----:B------:R4:W1:Y:S01]  /*0bf0*/  SYNCS.EXCH.64 URZ, [UR4+0xd8], UR8 ;  /* 0x0000d80804ff75b2 */ /* 0x0008620008000100 */
[----:B------:R4:W1:Y:S01]  /*0c00*/  SYNCS.EXCH.64 URZ, [UR4+0xc0], UR6 ;  /* 0x0000c00604ff75b2 */ /* 0x0008620008000100 */
[----:B------:R4:W1:Y:S01]  /*0c10*/  SYNCS.EXCH.64 URZ, [UR4+0xe0], UR8 ;  /* 0x0000e00804ff75b2 */ /* 0x0008620008000100 */
[----:B------:R4:W1:Y:S01]  /*0c20*/  SYNCS.EXCH.64 URZ, [UR4+0xc8], UR6 ;  /* 0x0000c80604ff75b2 */ /* 0x0008620008000100 */
[----:B------:R4:W1:Y:S02]  /*0c30*/  SYNCS.EXCH.64 URZ, [UR4+0xe8], UR8 ;  /* 0x0000e80804ff75b2 */ /* 0x0008640008000100 */
[----:B----4-:R-:W-:Y:S01]  /*0c40*/  NOP ;  /* 0x0000000000007918 */ /* 0x010fe20000000000 */
.L_x_13:
[----:B------:R-:W4:Y:S01]  /*0c50*/  SHFL.IDX PT, R0, R81, RZ, 0x1f ;  /* 0x00001fff51007589 */ /* 0x000f2200000e0000 */
[----:B------:R-:W-:Y:S01]  /*0c60*/  ISETP.NE.OR P1, PT, RZ, UR18, !P1 ;  /* 0x00000012ff007c0c */ /* 0x000fe2000cf25670 */
        /* <DEDUP_REMOVED lines=12> */
[----:B------:R4:W3:Y:S01]  /*0d30*/  SYNCS.EXCH.64 URZ, [UR4+0x100], UR6 ;  /* 0x0001000604ff75b2 */ /* 0x0008e20008000100 */
[----:B------:R4:W1:Y:S01]  /*0d40*/  SYNCS.EXCH.64 URZ, [UR4+0xf8], UR6 ;  /* 0x0000f80604ff75b2 */ /* 0x0008620008000100 */
[----:B------:R4:W1:Y:S02]  /*0d50*/  SYNCS.EXCH.64 URZ, [UR4+0x108], UR6 ;  /* 0x0001080604ff75b2 */ /* 0x0008640008000100 */
[----:B----4-:R-:W-:Y:S01]  /*0d60*/  NOP ;  /* 0x0000000000007918 */ /* 0x010fe20000000000 */
.L_x_14:
[----:B------:R-:W-:Y:S01]  /*0d70*/  VOTEU.ALL UP0, P1 ;  /* 0x0000000000ff7886 */ /* 0x000fe20000800000 */
[----:B--23--:R-:W-:Y:S01]  /*0d80*/  UMOV UR4, 0x20 ;  /* 0x0000002000047882 */ /* 0x00cfe20000000000 */
[----:B------:R-:W2:Y:S01]  /*0d90*/  LDCU UR7, c[0x0][0x36c] ;  /* 0x00006d80ff0777ac */ /* 0x000ea20008000800 */
[----:B------:R-:W-:Y:S01]  /*0da0*/  NOP ;  /* 0x0000000000007918 */ /* 0x000fe20000000000 */
[----:B------:R-:W-:Y:S01]  /*0db0*/  LOP3.LUT R0, R94, 0x1f, RZ, 0xc0, !PT ;  /* 0x0000001f5e007812 */ /* 0x000fe200078ec0ff */
[----:B------:R-:W-:Y:S01]  /*0dc0*/  @!UP0 UMOV UR6, 0x400 ;  /* 0x0000040000068882 */ /* 0x000fe20000000000 */
[----:B------:R-:W-:-:S04]  /*0dd0*/  @!UP0 UIADD3 UR4, UPT, UPT, -UR4, 0x100000, URZ ;  /* 0x0010000004048890 */ /* 0x000fc8000fffe1ff */
[----:B------:R-:W-:Y:S02]  /*0de0*/  @!UP0 USHF.L.U32 UR5, UR4, 0xb, URZ ;  /* 0x0000000b04058899 */ /* 0x000fe400080006ff */
[----:B------:R-:W-:Y:S02]  /*0df0*/  @!UP0 USHF.L.U32 UR4, UR4, 0x1, URZ ;  /* 0x0000000104048899 */ /* 0x000fe400080006ff */
[----:B------:R-:W-:Y:S01]  /*0e00*/  @!UP0 ULEA UR6, UR47, UR6, 0x18 ;  /* 0x000000062f068291 */ /* 0x000fe2000f8ec0ff */
[----:B------:R-:W-:Y:S01]  /*0e10*/  VOTEU.ALL UP0, P1 ;  /* 0x0000000000ff7886 */ /* 0x000fe20000800000 */
[----:B------:R-:W-:Y:S02]  /*0e20*/  UISETP.NE.AND UP4, UPT, UR18, URZ, UPT ;  /* 0x000000ff1200728c */ /* 0x000fe4000bf85270 */
[----:B--2---:R-:W-:Y:S01]  /*0e30*/  UISETP.EQ.U32.AND UP5, UPT, UR7, 0x1, UPT ;  /* 0x000000010700788c */ /* 0x004fe2000bfa2070 */
[----:B------:R-:W2:Y:S07]  /*0e40*/  FENCE.VIEW.ASYNC.S ;  /* 0x00000000000073c6 */ /* 0x000eae0000000000 */
[----:B--2---:R2:W3:Y:S01]  /*0e50*/  @!UP0 SYNCS.EXCH.64 URZ, [UR6+0x110], UR4 ;  /* 0x0001100406ff85b2 */ /* 0x0044e20008000100 */
[----:B------:R-:W-:Y:S05]  /*0e60*/  BRA.U !UP5, `(.L_x_15) ;  /* 0x000000010d087547 */ /* 0x000fea000b800000 */
[----:B-1-3--:R-:W-:Y:S01]  /*0e70*/  UCGABAR_ARV ;  /* 0x00000000000079c7 */ /* 0x00afe20008000000 */
[----:B------:R-:W-:Y:S05]  /*0e80*/  BRA `(.L_x_16) ;  /* 0x0000000000047947 */ /* 0x000fea0003800000 */
.L_x_15:
[----:B-1-3--:R-:W-:Y:S01]  /*0e90*/  NOP ;  /* 0x0000000000007918 */ /* 0x00afe20000000000 */
.L_x_16:
[----:B------:R-:W1:Y:S01]  /*0ea0*/  S2UR UR21, SR_CTAID.X ;  /* 0x00000000001579c3 */ /* 0x000e620000002500 */
[----:B------:R-:W-:-:S05]  /*0eb0*/  CS2R.32 R82, SR_CgaSize ;  /* 0x0000000000527805 */ /* 0x000fca0000008a00 */
[----:B------:R-:W-:-:S05]  /*0ec0*/  IMAD R82, R82, -0xa0, RZ ;  /* 0xffffff6052527824 */ /* 0x000fca00078e02ff */
[----:B--2---:R-:W-:-:S14]  /*0ed0*/  R2UR UR5, R82 ;  /* 0x00000000520572ca */ /* 0x004fdc00000e0000 */
[----:B------:R-:W2:Y:S01]  /*0ee0*/  LDCU UR5, c[0x0][UR5+0x2b0] ;  /* 0x00005600050577ac */ /* 0x000ea20008000800 */
[----:B------:R-:W-:-:S05]  /*0ef0*/  CS2R.32 R82, SR_CgaSize ;  /* 0x0000000000527805 */ /* 0x000fca0000008a00 */
[----:B------:R-:W-:-:S05]  /*0f00*/  IMAD R82, R82, -0xa0, RZ ;  /* 0xffffff6052527824 */ /* 0x000fca00078e02ff */
[----:B------:R-:W-:-:S14]  /*0f10*/  R2UR UR4, R82 ;  /* 0x00000000520472ca */ /* 0x000fdc00000e0000 */
[----:B------:R-:W3:Y:S01]  /*0f20*/  LDCU UR4, c[0x0][UR4+0x2b4] ;  /* 0x00005680040477ac */ /* 0x000ee20008000800 */
[----:B------:R-:W4:Y:S01]  /*0f30*/  S2UR UR7, SR_CTAID.Y ;  /* 0x00000000000779c3 */ /* 0x000f220000002600 */
[----:B------:R-:W-:-:S05]  /*0f40*/  CS2R.32 R82, SR_CgaSize ;  /* 0x0000000000527805 */ /* 0x000fca0000008a00 */
[----:B------:R-:W-:-:S05]  /*0f50*/  IMAD R82, R82, -0xa0, RZ ;  /* 0xffffff6052527824 */ /* 0x000fca00078e02ff */
[----:B------:R-:W-:-:S14]  /*0f60*/  R2UR UR8, R82 ;  /* 0x00000000520872ca */ /* 0x000fdc00000e0000 */
[----:B------:R-:W3:Y:S01]  /*0f70*/  LDCU UR8, c[0x0][UR8+0x2a0] ;  /* 0x00005400080877ac */ /* 0x000ee20008000800 */
[----:B------:R-:W-:Y:S01]  /*0f80*/  UISETP.GT.U32.AND UP0, UPT, UR68, 0xffff, UPT ;  /* 0x0000ffff4400788c */ /* 0x000fe2000bf04070 */
[----:B------:R-:W3:Y:S01]  /*0f90*/  LDCU UR19, c[0x0][0xb24] ;  /* 0x00016480ff1377ac */ /* 0x000ee20008000800 */
[----:B------:R-:W1:Y:S01]  /*0fa0*/  S2UR UR36, SR_CTAID.Z ;  /* 0x00000000002479c3 */ /* 0x000e620000002700 */
[----:B------:R-:W-:-:S05]  /*0fb0*/  CS2R.32 R82, SR_CgaSize ;  /* 0x0000000000527805 */ /* 0x000fca0000008a00 */
[----:B------:R-:W-:-:S05]  /*0fc0*/  IMAD R82, R82, -0xa0, RZ ;  /* 0xffffff6052527824 */ /* 0x000fca00078e02ff */
[----:B------:R-:W-:-:S14]  /*0fd0*/  R2UR UR63, R82 ;  /* 0x00000000523f72ca */ /* 0x000fdc00000e0000 */
[----:B------:R-:W3:Y:S01]  /*0fe0*/  LDCU UR63, c[0x0][UR63+0x2a4] ;  /* 0x000054803f3f77ac */ /* 0x000ee20008000800 */
[----:B------:R-:W-:Y:S01]  /*0ff0*/  USHF.L.U32 UR37, UR47, 0xb, URZ ;  /* 0x0000000b2f257899 */ /* 0x000fe200080006ff */
[----:B-1----:R-:W-:Y:S01]  /*1000*/  I2FP.F32.U32 R3, UR21 ;  /* 0x0000001500037c45 */ /* 0x002fe20008201000 */
[----:B------:R-:W-:Y:S01]  /*1010*/  UMOV UR28, 0x5 ;  /* 0x00000005001c7882 */ /* 0x000fe20000000000 */
[----:B------:R-:W1:Y:S03]  /*1020*/  LDCU UR42, c[0x0][0xb24] ;  /* 0x00016480ff2a77ac */ /* 0x000e660008000800 */
[----:B--2---:R-:W-:Y:S01]  /*1030*/  FMUL R3, R3, UR5 ;  /* 0x0000000503037c20 */ /* 0x004fe20008400000 */
[----:B------:R-:W-:Y:S01]  /*1040*/  USEL UR5, UR68, 0xffff, !UP0 ;  /* 0x0000ffff44057887 */ /* 0x000fe2000c000000 */
[----:B----4-:R-:W-:Y:S01]  /*1050*/  I2FP.F32.U32 R2, UR7 ;  /* 0x0000000700027c45 */ /* 0x010fe20008201000 */
[----:B------:R-:W2:Y:S03]  /*1060*/  LDCU UR23, c[0x0][0xb30] ;  /* 0x00016600ff1777ac */ /* 0x000ea60008000800 */
[----:B------:R-:W4:Y:S01]  /*1070*/  F2I.U32.TRUNC.NTZ R3, R3 ;  /* 0x0000000300037305 */ /* 0x000f22000020f000 */
[----:B---3--:R-:W-:Y:S01]  /*1080*/  FMUL R2, R2, UR4 ;  /* 0x0000000402027c20 */ /* 0x008fe20008400000 */
[----:B------:R-:W-:-:S02]  /*1090*/  ULOP3.LUT UR31, UR5, 0xffff, URZ, 0xc0, !UPT ;  /* 0x0000ffff051f7892 */ /* 0x000fc4000f8ec0ff */
[----:B------:R-:W-:Y:S01]  /*10a0*/  UISETP.GE.AND UP2, UPT, UR19, 0x1, UPT ;  /* 0x000000011300788c */ /* 0x000fe2000bf46270 */
[----:B------:R-:W-:-:S03]  /*10b0*/  UMOV UR20, UR7 ;  /* 0x0000000700147c82 */ /* 0x000fc60008000000 */
[----:B------:R-:W3:Y:S01]  /*10c0*/  F2I.U32.TRUNC.NTZ R2, R2 ;  /* 0x0000000200027305 */ /* 0x000ee2000020f000 */
[----:B------:R-:W-:Y:S01]  /*10d0*/  UMOV UR16, UR21 ;  /* 0x0000001500107c82 */ /* 0x000fe20008000000 */
[----:B----4-:R-:W-:Y:S02]  /*10e0*/  R2UR UR4, R3 ;  /* 0x00000000030472ca */ /* 0x010fe400000e0000 */
[----:B------:R-:W-:Y:S02]  /*10f0*/  PRMT R3, RZ, 0x7610, R3 ;  /* 0x00007610ff037816 */ /* 0x000fe40000000003 */
[----:B---3--:R-:W-:Y:S02]  /*1100*/  R2UR UR6, R2 ;  /* 0x00000000020672ca */ /* 0x008fe400000e0000 */
[----:B------:R-:W-:-:S07]  /*1110*/  PRMT R2, RZ, 0x7610, R2 ;  /* 0x00007610ff027816 */ /* 0x000fce0000000002 */
[----:B------:R-:W-:-:S04]  /*1120*/  UIADD3 UR5, UPT, UPT, -UR4, URZ, URZ ;  /* 0x000000ff04057290 */ /* 0x000fc8000fffe1ff */
[----:B------:R-:W-:Y:S02]  /*1130*/  UIMAD UR5, UR8, UR5, UR21 ;  /* 0x00000005080572a4 */ /* 0x000fe4000f8e0215 */
[----:B------:R-:W-:-:S04]  /*1140*/  UIADD3 UR4, UPT, UPT, -UR6, URZ, URZ ;  /* 0x000000ff06047290 */ /* 0x000fc8000fffe1ff */
[----:B------:R-:W-:Y:S01]  /*1150*/  IMAD.U32 R82, RZ, RZ, UR5 ;  /* 0x00000005ff527e24 */ /* 0x000fe2000f8e00ff */
[----:B------:R-:W-:Y:S01]  /*1160*/  UIMAD UR63, UR63, UR4, UR7 ;  /* 0x000000043f3f72a4 */ /* 0x000fe2000f8e0207 */
[----:B-12---:R-:W-:Y:S11]  /*1170*/  BRA.U UP4, `(.L_x_17) ;  /* 0x0000000104407547 */ /* 0x006ff6000b800000 */
[----:B------:R-:W-:-:S13]  /*1180*/  R2UR UR4, R82 ;  /* 0x00000000520472ca */ /* 0x000fda00000e0000 */
[----:B------:R-:W-:Y:S02]  /*1190*/  UISETP.GT.U32.AND UP0, UPT, UR4, 0x1, UPT ;  /* 0x000000010400788c */ /* 0x000fe4000bf04070 */
[----:B------:R-:W-:Y:S02]  /*11a0*/  ULOP3.LUT UR4, UR4, 0xfffffffe, URZ, 0xc0, !UPT ;  /* 0xfffffffe04047892 */ /* 0x000fe4000f8ec0ff */
[----:B------:R-:W-:Y:S02]  /*11b0*/  UISETP.NE.AND UP1, UPT, UR63, URZ, UP0 ;  /* 0x000000ff3f00728c */ /* 0x000fe40008725270 */
[----:B------:R-:W-:Y:S02]  /*11c0*/  UISETP.NE.AND UP0, UPT, UR63, 0x1, UP0 ;  /* 0x000000013f00788c */ /* 0x000fe40008705270 */
[----:B------:R-:W-:Y:S02]  /*11d0*/  USEL UR7, URZ, 0x1, UP1 ;  /* 0x00000001ff077887 */ /* 0x000fe40008800000 */
[----:B------:R-:W-:-:S02]  /*11e0*/  USEL UR6, URZ, 0x4, UP0 ;  /* 0x00000004ff067887 */ /* 0x000fc40008000000 */
[----:B------:R-:W-:Y:S02]  /*11f0*/  USEL UR5, URZ, 0x2, UP1 ;  /* 0x00000002ff057887 */ /* 0x000fe40008800000 */
[----:B------:R-:W-:Y:S02]  /*1200*/  ULEA UR4, UR63, UR4, 0x1 ;  /* 0x000000043f047291 */ /* 0x000fe4000f8e08ff */
[----:B------:R-:W-:Y:S02]  /*1210*/  USEL UR8, URZ, 0x8, UP0 ;  /* 0x00000008ff087887 */ /* 0x000fe40008000000 */
[----:B------:R-:W-:-:S03]  /*1220*/  UIADD3 UR5, UPT, UPT, UR5, UR6, UR7 ;  /* 0x0000000605057290 */ /* 0x000fc6000fffe007 */
[----:B------:R-:W-:Y:S01]  /*1230*/  UMOV UR6, 0x3 ;  /* 0x0000000300067882 */ /* 0x000fe20000000000 */
[----:B------:R-:W-:Y:S02]  /*1240*/  UIADD3 UR5, UPT, UPT, UR5, UR8, URZ ;  /* 0x0000000805057290 */ /* 0x000fe4000fffe0ff */
[----:B------:R-:W-:-:S04]  /*1250*/  USHF.L.U32 UR4, UR6, UR4, URZ ;  /* 0x0000000406047299 */ /* 0x000fc800080006ff */
[----:B------:R-:W-:Y:S02]  /*1260*/  MOV R3, UR5 ;  /* 0x0000000500037c02 */ /* 0x000fe40008000f00 */
[----:B------:R-:W-:Y:S02]  /*1270*/  IMAD.U32 R2, RZ, RZ, UR4 ;  /* 0x00000004ff027e24 */ /* 0x000fe4000f8e00ff */
.L_x_17:
[----:B------:R-:W-:Y:S05]  /*1280*/  BRA.U !UP2, `(.L_x_18) ;  /* 0x000000010ad47547 */ /* 0x000fea000b800000 */
[----:B------:R-:W1:Y:S01]  /*1290*/  LDCU.128 UR24, c[0x0][0xb10] ;  /* 0x00016200ff1877ac */ /* 0x000e620008000c00 */
[----:B------:R-:W2:Y:S01]  /*12a0*/  LDCU UR6, c[0x0][0x370] ;  /* 0x00006e00ff0677ac */ /* 0x000ea20008000800 */
[----:B------:R-:W3:Y:S01]  /*12b0*/  LDCU UR5, c[0x0][0x374] ;  /* 0x00006e80ff0577ac */ /* 0x000ee20008000800 */
[----:B------:R-:W4:Y:S01]  /*12c0*/  LDCU UR22, c[0x0][0xb0c] ;  /* 0x00016180ff1677ac */ /* 0x000f220008000800 */
[----:B------:R-:W4:Y:S01]  /*12d0*/  LDCU UR4, c[0x0][0xb20] ;  /* 0x00016400ff0477ac */ /* 0x000f220008000800 */
[----:B------:R-:W4:Y:S01]  /*12e0*/  LDCU.64 UR8, c[0x0][0xb28] ;  /* 0x00016500ff0877ac */ /* 0x000f220008000a00 */
[----:B-1----:R-:W-:Y:S02]  /*12f0*/  UISETP.NE.AND UP0, UPT, UR26, 0x1, UPT ;  /* 0x000000011a00788c */ /* 0x002fe4000bf05270 */
[----:B---3--:R-:W-:Y:S02]  /*1300*/  UIMAD.WIDE.U32 UR10, UR5, UR27, URZ ;  /* 0x0000001b050a72a5 */ /* 0x008fe4000f8e00ff */
[----:B--2---:R-:W-:-:S02]  /*1310*/  UIMAD.WIDE.U32 UR12, UR6, UR24, URZ ;  /* 0x00000018060c72a5 */ /* 0x004fc4000f8e00ff */
[----:B----4-:R-:W-:Y:S02]  /*1320*/  UISETP.NE.AND UP1, UPT, UR22, 0x1, UPT ;  /* 0x000000011600788c */ /* 0x010fe4000bf25270 */
[----:B------:R-:W-:Y:S01]  /*1330*/  UISETP.NE.AND UP2, UPT, UR19, 0x1, UPT ;  /* 0x000000011300788c */ /* 0x000fe2000bf45270 */
[----:B------:R-:W-:Y:S02]  /*1340*/  UMOV UR10, UR11 ;  /* 0x0000000b000a7c82 */ /* 0x000fe40008000000 */
[----:B------:R-:W-:Y:S01]  /*1350*/  UMOV UR12, UR13 ;  /* 0x0000000d000c7c82 */ /* 0x000fe20008000000 */
[----:B------:R-:W-:Y:S02]  /*1360*/  @UP0 USHF.R.U32.HI UR5, URZ, UR4, UR10 ;  /* 0x00000004ff050299 */ /* 0x000fe4000801160a */
[----:B------:R-:W-:Y:S02]  /*1370*/  UIMAD.WIDE.U32 UR16, UR20, UR27, URZ ;  /* 0x0000001b141072a5 */ /* 0x000fe4000f8e00ff */
[----:B------:R-:W-:-:S02]  /*1380*/  UIMAD.WIDE.U32 UR10, UR5, UR8, URZ ;  /* 0x00000008050a72a5 */ /* 0x000fc4000f8e00ff */
[----:B------:R-:W-:Y:S02]  /*1390*/  @UP1 USHF.R.U32.HI UR6, URZ, UR25, UR12 ;  /* 0x00000019ff061299 */ /* 0x000fe4000801160c */
[----:B------:R-:W-:Y:S02]  /*13a0*/  UIMAD.WIDE.U32 UR14, UR21, UR24, URZ ;  /* 0x00000018150e72a5 */ /* 0x000fe4000f8e00ff */
[----:B------:R-:W-:Y:S01]  /*13b0*/  UIMAD.WIDE.U32 UR12, UR6, UR8, URZ ;  /* 0x00000008060c72a5 */ /* 0x000fe2000f8e00ff */
[----:B------:R-:W-:Y:S01]  /*13c0*/  UMOV UR16, UR17 ;  /* 0x0000001100107c82 */ /* 0x000fe20008000000 */
[----:B------:R-:W-:Y:S01]  /*13d0*/  UMOV UR10, UR11 ;  /* 0x0000000b000a7c82 */ /* 0x000fe20008000000 */
[----:B------:R-:W-:Y:S02]  /*13e0*/  USHF.R.U32.HI UR16, URZ, UR4, UR16 ;  /* 0x00000004ff107299 */ /* 0x000fe40008011610 */
[----:B------:R-:W-:Y:S02]  /*13f0*/  @UP2 USHF.R.U32.HI UR5, URZ, UR9, UR10 ;  /* 0x00000009ff052299 */ /* 0x000fe4000801160a */
[----:B------:R-:W-:Y:S01]  /*1400*/  UMOV UR7, UR13 ;  /* 0x0000000d00077c82 */ /* 0x000fe20008000000 */
[----:B------:R-:W-:Y:S01]  /*1410*/  UMOV UR14, UR15 ;  /* 0x0000000f000e7c82 */ /* 0x000fe20008000000 */
[----:B------:R-:W-:-:S02]  /*1420*/  @UP2 USHF.R.U32.HI UR6, URZ, UR9, UR7 ;  /* 0x00000009ff062299 */ /* 0x000fc40008011607 */
[----:B------:R-:W-:Y:S02]  /*1430*/  USHF.R.U32.HI UR14, URZ, UR25, UR14 ;  /* 0x00000019ff0e7299 */ /* 0x000fe4000801160e */
[----:B------:R-:W-:Y:S02]  /*1440*/  USEL UR4, UR20, UR16, !UP0 ;  /* 0x0000001014047287 */ /* 0x000fe4000c000000 */
[----:B------:R-:W-:Y:S02]  /*1450*/  UIMAD UR7, UR5, UR19, URZ ;  /* 0x00000013050772a4 */ /* 0x000fe4000f8e02ff */
[----:B------:R-:W-:Y:S02]  /*1460*/  USEL UR5, UR21, UR14, !UP1 ;  /* 0x0000000e15057287 */ /* 0x000fe4000c800000 */
[----:B------:R-:W-:Y:S02]  /*1470*/  UIMAD UR12, UR6, UR19, URZ ;  /* 0x00000013060c72a4 */ /* 0x000fe4000f8e02ff */
[----:B------:R-:W-:-:S02]  /*1480*/  UISETP.GE.AND UP0, UPT, UR4, UR7, UPT ;  /* 0x000000070400728c */ /* 0x000fc4000bf06270 */
[----:B------:R-:W-:Y:S02]  /*1490*/  UIMAD.WIDE.U32 UR10, UR4, UR8, URZ ;  /* 0x00000008040a72a5 */ /* 0x000fe4000f8e00ff */
[----:B------:R-:W-:Y:S02]  /*14a0*/  UISETP.GE.OR UP0, UPT, UR5, UR12, UP0 ;  /* 0x0000000c0500728c */ /* 0x000fe40008706670 */
[----:B------:R-:W-:Y:S02]  /*14b0*/  UIMAD.WIDE.U32 UR12, UR5, UR8, URZ ;  /* 0x00000008050c72a5 */ /* 0x000fe4000f8e00ff */
[----:B------:R-:W-:Y:S01]  /*14c0*/  UIADD3 UR10, UPT, UPT, -UR4, URZ, URZ ;  /* 0x000000ff040a7290 */ /* 0x000fe2000fffe1ff */
[----:B------:R-:W-:Y:S01]  /*14d0*/  UMOV UR8, UR11 ;  /* 0x0000000b00087c82 */ /* 0x000fe20008000000 */
[----:B------:R-:W-:Y:S02]  /*14e0*/  UIADD3 UR16, UPT, UPT, -UR5, URZ, URZ ;  /* 0x000000ff05107290 */ /* 0x000fe4000fffe1ff */
[----:B------:R-:W-:-:S03]  /*14f0*/  USHF.R.U32.HI UR8, URZ, UR9, UR8 ;  /* 0x00000009ff087299 */ /* 0x000fc60008011608 */
[----:B------:R-:W-:Y:S01]  /*1500*/  @!UP0 UMOV UR7, UR13 ;  /* 0x0000000d00078c82 */ /* 0x000fe20008000000 */
[----:B------:R-:W-:Y:S02]  /*1510*/  UIMAD UR20, UR26, UR10, UR20 ;  /* 0x0000000a1a1472a4 */ /* 0x000fe4000f8e0214 */
[----:B------:R-:W-:Y:S02]  /*1520*/  USEL UR8, UR4, UR8, !UP2 ;  /* 0x0000000804087287 */ /* 0x000fe4000d000000 */
[----:B------:R-:W-:Y:S02]  /*1530*/  @!UP0 USHF.R.U32.HI UR7, URZ, UR9, UR7 ;  /* 0x00000009ff078299 */ /* 0x000fe40008011607 */
[----:B------:R-:W-:Y:S02]  /*1540*/  UIADD3 UR9, UPT, UPT, -UR8, URZ, URZ ;  /* 0x000000ff08097290 */ /* 0x000fe4000fffe1ff */
[----:B------:R-:W-:Y:S02]  /*1550*/  @!UP0 USEL UR7, UR5, UR7, !UP2 ;  /* 0x0000000705078287 */ /* 0x000fe4000d000000 */
[----:B------:R-:W-:-:S02]  /*1560*/  UIMAD UR9, UR19, UR9, UR4 ;  /* 0x00000009130972a4 */ /* 0x000fc4000f8e0204 */
[----:B------:R-:W-:Y:S02]  /*1570*/  @!UP0 UIADD3 UR8, UPT, UPT, UR8, -UR7, URZ ;  /* 0x8000000708088290 */ /* 0x000fe4000fffe0ff */
[----:B------:R-:W-:Y:S02]  /*1580*/  @!UP0 UIMAD UR6, UR9, UR6, UR7 ;  /* 0x00000006090682a4 */ /* 0x000fe4000f8e0207 */
[----:B------:R-:W-:Y:S02]  /*1590*/  @!UP0 UIMAD UR4, UR8, UR19, UR5 ;  /* 0x00000013080482a4 */ /* 0x000fe4000f8e0205 */
[----:B------:R-:W-:Y:S02]  /*15a0*/  UIMAD UR16, UR22, UR16, UR21 ;  /* 0x00000010161072a4 */ /* 0x000fe4000f8e0215 */
[----:B------:R-:W-:Y:S01]  /*15b0*/  UIMAD UR20, UR4, UR26, UR20 ;  /* 0x0000001a041472a4 */ /* 0x000fe2000f8e0214 */
[----:B------:R-:W-:Y:S02]  /*15c0*/  @!UP0 UMOV UR5, UR6 ;  /* 0x0000000600058c82 */ /* 0x000fe40008000000 */
[----:B------:R-:W-:-:S12]  /*15d0*/  UIMAD UR16, UR5, UR22, UR16 ;  /* 0x00000016051072a4 */ /* 0x000fd8000f8e0210 */
.L_x_18:
[----:B------:R-:W-:Y:S02]  /*15e0*/  UISETP.NE.AND UP1, UPT, UR23, 0x1, UPT ;  /* 0x000000011700788c */ /* 0x000fe4000bf25270 */
[----:B------:R-:W-:Y:S02]  /*15f0*/  UISETP.NE.AND UP0, UPT, UR18, 0x2, UPT ;  /* 0x000000021200788c */ /* 0x000fe4000bf05270 */
[----:B------:R-:W-:Y:S02]  /*1600*/  ULOP3.LUT UR37, UR37, 0x1000, URZ, 0xc0, !UPT ;  /* 0x0000100025257892 */ /* 0x000fe4000f8ec0ff */
[----:B------:R-:W-:-:S03]  /*1610*/  USHF.L.U32 UR31, UR28, UR31, URZ ;  /* 0x0000001f1c1f7299 */ /* 0x000fc600080006ff */
[----:B------:R-:W-:Y:S09]  /*1620*/  BRA.U UP1, `(.L_x_19) ;  /* 0x0000000101447547 */ /* 0x000ff2000b800000 */
[----:B------:R-:W1:Y:S01]  /*1630*/  LDCU.128 UR8, c[0x0][0xb10] ;  /* 0x00016200ff0877ac */ /* 0x000e620008000c00 */
[----:B------:R-:W2:Y:S01]  /*1640*/  LDCU UR12, c[0x0][0xb0c] ;  /* 0x00016180ff0c77ac */ /* 0x000ea20008000800 */
[----:B------:R-:W3:Y:S01]  /*1650*/  LDCU UR13, c[0x0][0xb20] ;  /* 0x00016400ff0d77ac */ /* 0x000ee20008000800 */
[----:B-1----:R-:W-:Y:S02]  /*1660*/  UIMAD.WIDE.U32 UR6, UR16, UR8, URZ ;  /* 0x00000008100672a5 */ /* 0x002fe4000f8e00ff */
[----:B------:R-:W-:Y:S02]  /*1670*/  UIMAD.WIDE.U32 UR4, UR20, UR11, URZ ;  /* 0x0000000b140472a5 */ /* 0x000fe4000f8e00ff */
[----:B--2---:R-:W-:Y:S02]  /*1680*/  UISETP.NE.AND UP2, UPT, UR12, 0x1, UPT ;  /* 0x000000010c00788c */ /* 0x004fe4000bf45270 */
[----:B------:R-:W-:Y:S01]  /*1690*/  UISETP.NE.AND UP1, UPT, UR10, 0x1, UPT ;  /* 0x000000010a00788c */ /* 0x000fe2000bf25270 */
[----:B------:R-:W-:-:S02]  /*16a0*/  UMOV UR6, UR7 ;  /* 0x0000000700067c82 */ /* 0x000fc40008000000 */
[----:B------:R-:W-:Y:S01]  /*16b0*/  UMOV UR4, UR5 ;  /* 0x0000000500047c82 */ /* 0x000fe20008000000 */
[----:B------:R-:W-:Y:S02]  /*16c0*/  USHF.R.U32.HI UR6, URZ, UR9, UR6 ;  /* 0x00000009ff067299 */ /* 0x000fe40008011606 */
[----:B---3--:R-:W-:Y:S02]  /*16d0*/  USHF.R.U32.HI UR4, URZ, UR13, UR4 ;  /* 0x0000000dff047299 */ /* 0x008fe40008011604 */
[----:B------:R-:W-:Y:S02]  /*16e0*/  USEL UR5, UR16, UR6, !UP2 ;  /* 0x0000000610057287 */ /* 0x000fe4000d000000 */
[----:B------:R-:W-:-:S04]  /*16f0*/  USEL UR4, UR20, UR4, !UP1 ;  /* 0x0000000414047287 */ /* 0x000fc8000c800000 */
[----:B------:R-:W-:Y:S02]  /*1700*/  UIADD3 UR6, UPT, UPT, -UR4, UR5, URZ ;  /* 0x0000000504067290 */ /* 0x000fe4000fffe1ff */
[----:B------:R-:W-:Y:S02]  /*1710*/  UIADD3 UR4, UPT, UPT, UR4, -UR5, URZ ;  /* 0x8000000504047290 */ /* 0x000fe4000fffe0ff */
[----:B------:R-:W-:Y:S02]  /*1720*/  UIMAD UR20, UR6, UR10, UR20 ;  /* 0x0000000a061472a4 */ /* 0x000fe4000f8e0214 */
[----:B------:R-:W-:-:S12]  /*1730*/  UIMAD UR16, UR4, UR12, UR16 ;  /* 0x0000000c041072a4 */ /* 0x000fd8000f8e0210 */
.L_x_19:
[----:B------:R-:W-:Y:S05]  /*1740*/  BRA.U !UP5, `(.L_x_20) ;  /* 0x000000010d0c7547 */ /* 0x000fea000b800000 */
[----:B------:R-:W-:Y:S01]  /*1750*/  UCGABAR_WAIT ;  /* 0x0000000000007dc7 */ /* 0x000fe20008000000 */
[----:B------:R-:W-:Y:S01]  /*1760*/  CCTL.IVALL ;  /* 0x00000000ff00798f */ /* 0x000fe20002000000 */
[----:B------:R-:W-:Y:S05]  /*1770*/  BRA `(.L_x_21) ;  /* 0x0000000000047947 */ /* 0x000fea0003800000 */
.L_x_20:
[----:B------:R-:W-:Y:S06]  /*1780*/  BAR.SYNC.DEFER_BLOCKING 0x0 ;  /* 0x0000000000007b1d */ /* 0x000fec0000010000 */
.L_x_21:
[----:B------:R-:W-:Y:S05]  /*1790*/  BRA.U UP0, `(.L_x_22) ;  /* 0x00000015007c7547 */ /* 0x000fea000b800000 */
[----:B------:R-:W1:Y:S01]  /*17a0*/  LDCU UR6, c[0x0][0x38c] ;  /* 0x00007180ff0677ac */ /* 0x000e620008000800 */
[----:B------:R-:W-:Y:S01]  /*17b0*/  PLOP3.LUT P2, PT, PT, PT, UP3, 0x80, 0x8 ;  /* 0x000000000008781c */ /* 0x000fe20003f4f038 */
[----:B------:R-:W-:Y:S01]  /*17c0*/  IMAD.MOV.U32 R12, RZ, RZ, 0x1 ;  /* 0x00000001ff0c7424 */ /* 0x000fe200078e00ff */
[----:B------:R-:W-:Y:S01]  /*17d0*/  ISETP.NE.AND P3, PT, R0, RZ, P4 ;  /* 0x000000ff0000720c */ /* 0x000fe20002765270 */
[----:B------:R-:W-:Y:S01]  /*17e0*/  USHF.L.U32 UR7, UR21, 0x7, URZ ;  /* 0x0000000715077899 */ /* 0x000fe200080006ff */
[----:B------:R-:W-:Y:S01]  /*17f0*/  PLOP3.LUT P2, PT, P2, PT, PT, 0x8, 0x80 ;  /* 0x000000000080781c */ /* 0x000fe2000174e170 */
[----:B------:R-:W-:Y:S01]  /*1800*/  USHF.L.U32 UR55, UR21, 0x6, URZ ;  /* 0x0000000615377899 */ /* 0x000fe200080006ff */
[----:B------:R-:W-:Y:S01]  /*1810*/  CS2R R10, SRZ ;  /* 0x00000000000a7805 */ /* 0x000fe2000001ff00 */
[----:B------:R-:W-:Y:S01]  /*1820*/  UISETP.NE.AND UP1, UPT, UR18, URZ, UPT ;  /* 0x000000ff1200728c */ /* 0x000fe2000bf25270 */
[----:B------:R-:W-:Y:S01]  /*1830*/  IMAD.MOV.U32 R9, RZ, RZ, RZ ;  /* 0x000000ffff097224 */ /* 0x000fe200078e00ff */
[----:B------:R-:W2:Y:S01]  /*1840*/  LDCU UR49, c[0x0][0x370] ;  /* 0x00006e00ff3177ac */ /* 0x000ea20008000800 */
[----:B------:R-:W-:Y:S01]  /*1850*/  IMAD.MOV.U32 R8, RZ, RZ, 0x1 ;  /* 0x00000001ff087424 */ /* 0x000fe200078e00ff */
[----:B------:R-:W3:Y:S01]  /*1860*/  LDCU.64 UR44, c[0x0][0x348] ;  /* 0x00006900ff2c77ac */ /* 0x000ee20008000a00 */
[----:B-1----:R-:W-:-:S02]  /*1870*/  UIADD3 UR5, UPT, UPT, UR6, 0x7f, URZ ;  /* 0x0000007f06057890 */ /* 0x002fc4000fffe0ff */
[----:B------:R-:W-:Y:S02]  /*1880*/  UIADD3 UR56, UPT, UPT, UR6, 0xfe, URZ ;  /* 0x000000fe06387890 */ /* 0x000fe4000fffe0ff */
[----:B------:R-:W-:Y:S01]  /*1890*/  USHF.R.S32.HI UR4, URZ, 0x1f, UR5 ;  /* 0x0000001fff047899 */ /* 0x000fe20008011405 */
[----:B------:R-:W1:Y:S03]  /*18a0*/  LDCU UR48, c[0x0][0x374] ;  /* 0x00006e80ff3077ac */ /* 0x000e660008000800 */
[----:B------:R-:W-:Y:S02]  /*18b0*/  ULEA.HI UR4, UR4, UR5, URZ, 0x7 ;  /* 0x0000000504047291 */ /* 0x000fe4000f8f38ff */
[----:B------:R-:W-:Y:S02]  /*18c0*/  UIADD3 UR5, UPT, UPT, UR6, -0x1, URZ ;  /* 0xffffffff06057890 */ /* 0x000fe4000fffe0ff */
[----:B------:R-:W-:-:S02]  /*18d0*/  USHF.R.S32.HI UR51, URZ, 0x7, UR4 ;  /* 0x00000007ff337899 */ /* 0x000fc40008011404 */
[----:B------:R-:W-:Y:S02]  /*18e0*/  UISETP.GE.U32.AND UP2, UPT, UR5, -0xff, UPT ;  /* 0xffffff010500788c */ /* 0x000fe4000bf46070 */
[----:B------:R-:W-:Y:S02]  /*18f0*/  UISETP.LT.U32.AND UP0, UPT, UR51, 0x4, UPT ;  /* 0x000000043300788c */ /* 0x000fe4000bf01070 */
[----:B------:R-:W-:Y:S02]  /*1900*/  ULOP3.LUT UR5, UR7, 0x80, URZ, 0xc0, !UPT ;  /* 0x0000008007057892 */ /* 0x000fe4000f8ec0ff */
[----:B------:R-:W-:Y:S02]  /*1910*/  USEL UR50, UR51, 0x4, UP0 ;  /* 0x0000000433327887 */ /* 0x000fe40008000000 */
[----:B------:R-:W-:Y:S02]  /*1920*/  ULOP3.LUT UR55, UR55, 0x40, URZ, 0xc0, !UPT ;  /* 0x0000004037377892 */ /* 0x000fe4000f8ec0ff */
[----:B------:R-:W-:-:S02]  /*1930*/  UIADD3 UR4, UPT, UPT, UR50, -0x1, URZ ;  /* 0xffffffff32047890 */ /* 0x000fc4000fffe0ff */
[----:B------:R-:W-:Y:S02]  /*1940*/  @UP2 UIADD3 UR4, UPT, UPT, UR50, URZ, URZ ;  /* 0x000000ff32042290 */ /* 0x000fe4000fffe0ff */
[----:B------:R-:W-:Y:S02]  /*1950*/  USEL UR38, UR40, 0x2, UP1 ;  /* 0x0000000228267887 */ /* 0x000fe40008800000 */
[----:B------:R-:W-:Y:S02]  /*1960*/  ULEA.HI UR53, UR37, UR5, URZ, 0x1a ;  /* 0x0000000525357291 */ /* 0x000fe4000f8fd0ff */
[----:B------:R-:W-:Y:S02]  /*1970*/  UIADD3 UR54, UPT, UPT, UR51, -UR50, URZ ;  /* 0x8000003233367290 */ /* 0x000fe4000fffe0ff */
[----:B------:R-:W-:Y:S02]  /*1980*/  UIADD3 UR39, UPT, UPT, UR4, 0x1, URZ ;  /* 0x0000000104277890 */ /* 0x000fe4000fffe0ff */
[----:B------:R-:W-:Y:S01]  /*1990*/  UIADD3 UR52, UPT, UPT, -UR4, URZ, URZ ;  /* 0x000000ff04347290 */ /* 0x000fe2000fffe1ff */
[----:B-123--:R-:W-:-:S11]  /*19a0*/  UMOV UR29, URZ ;  /* 0x000000ff001d7c82 */ /* 0x00efd60008000000 */
.L_x_46:
[----:B------:R-:W-:Y:S01]  /*19b0*/  UISETP.NE.AND UP0, UPT, UR47, URZ, UPT ;  /* 0x000000ff2f00728c */ /* 0x000fe2000bf05270 */
[----:B-1----:R-:W1:Y:S08]  /*19c0*/  S2UR UR47, SR_CgaCtaId ;  /* 0x00000000002f79c3 */ /* 0x002e700000008800 */
[----:B---3--:R-:W-:Y:S05]  /*19d0*/  BRA.U UP0, `(.L_x_23) ;  /* 0x0000000100347547 */ /* 0x008fea000b800000 */
[----:B------:R-:W2:Y:S01]  /*19e0*/  S2R R0, SR_CgaCtaId ;  /* 0x0000000000007919 */ /* 0x000ea20000008800 */
[----:B------:R-:W-:Y:S02]  /*19f0*/  MOV R3, 0x400 ;  /* 0x0000040000037802 */ /* 0x000fe40000000f00 */
[----:B------:R-:W-:Y:S02]  /*1a00*/  SHF.L.U32 R2, R8, 0x1f, RZ ;  /* 0x0000001f08027819 */ /* 0x000fe400000006ff */
[----:B--2---:R-:W-:-:S05]  /*1a10*/  LEA R0, R0, R3, 0x18 ;  /* 0x0000000300007211 */ /* 0x004fca00078ec0ff */
[----:B------:R-:W-:-:S04]  /*1a20*/  IMAD R3, R9, 0x8, R0 ;  /* 0x0000000809037824 */ /* 0x000fc800078e0200 */
[----:B------:R-:W2:Y:S02]  /*1a30*/  SYNCS.PHASECHK.TRANS64.TRYWAIT P0, [R3+URZ+0x100], R2 ;  /* 0x00010002030075a7 */ /* 0x000ea400080011ff */
[----:B--2---:R-:W-:Y:S05]  /*1a40*/  @!P0 BRA `(.L_x_24) ;  /* 0x0000008000fc8947 */ /* 0x004fea0003800000 */
.L_x_153:
[----:B------:R-:W-:Y:S01]  /*1a50*/  VIADD R9, R9, 0x1 ;  /* 0x0000000109097836 */ /* 0x000fe20000000000 */
[----:B------:R2:W-:Y:S04]  /*1a60*/  SYNCS.ARRIVE.TRANS64.A1T0 RZ, [R3+URZ+0xf0], RZ ;  /* 0x0000f0ff03ff79a7 */ /* 0x0005e800081000ff */
[----:B------:R-:W-:-:S04]  /*1a70*/  ISETP.NE.AND P0, PT, R9, 0x2, PT ;  /* 0x000000020900780c */ /* 0x000fc80003f05270 */
[----:B------:R-:W-:Y:S02]  /*1a80*/  SEL R9, R9, RZ, P0 ;  /* 0x000000ff09097207 */ /* 0x000fe40000000000 */
[----:B--2---:R-:W-:-:S04]  /*1a90*/  SEL R3, RZ, 0x1, P0 ;  /* 0x00000001ff037807 */ /* 0x004fc80000000000 */
[----:B------:R-:W-:Y:S02]  /*1aa0*/  LOP3.LUT R8, R8, R3, RZ, 0x3c, !PT ;  /* 0x0000000308087212 */ /* 0x000fe400078e3cff */
.L_x_23:
[----:B------:R-:W-:Y:S01]  /*1ab0*/  UMOV UR21, 0x400 ;  /* 0x0000040000157882 */ /* 0x000fe20000000000 */
[----:B------:R-:W-:Y:S01]  /*1ac0*/  SHF.L.U32 R0, R12, 0x1f, RZ ;  /* 0x0000001f0c007819 */ /* 0x000fe200000006ff */
[----:B-1----:R-:W-:Y:S02]  /*1ad0*/  ULEA UR21, UR47, UR21, 0x18 ;  /* 0x000000152f157291 */ /* 0x002fe4000f8ec0ff */
[----:B------:R-:W-:Y:S02]  /*1ae0*/  UISETP.GE.U32.AND UP0, UPT, UR56, 0xff, UPT ;  /* 0x000000ff3800788c */ /* 0x000fe4000bf06070 */
[----:B------:R-:W-:Y:S02]  /*1af0*/  ULEA UR4, UR29, UR21, 0x3 ;  /* 0x000000151d047291 */ /* 0x000fe4000f8e18ff */
[----:B------:R-:W-:Y:S01]  /*1b00*/  ULEA UR19, UR20, UR55, 0x7 ;  /* 0x0000003714137291 */ /* 0x000fe2000f8e38ff */
[----:B------:R-:W-:-:S06]  /*1b10*/  UMOV UR13, URZ ;  /* 0x000000ff000d7c82 */ /* 0x000fcc0008000000 */
[----:B------:R1:W2:Y:S01]  /*1b20*/  SYNCS.PHASECHK.TRANS64.TRYWAIT P1, [UR4+0x20], R0 ;  /* 0x00002000ff0075a7 */ /* 0x0002a20008021104 */
[----:B------:R-:W-:-:S04]  /*1b30*/  ULEA.HI UR4, UR16, UR16, URZ, 0x1 ;  /* 0x0000001010047291 */ /* 0x000fc8000f8f08ff */
[----:B------:R-:W-:-:S04]  /*1b40*/  USHF.L.U32 UR4, UR4, 0x7, URZ ;  /* 0x0000000704047899 */ /* 0x000fc800080006ff */
[----:B------:R-:W-:-:S04]  /*1b50*/  ULOP3.LUT UR35, UR4, 0xffffff00, URZ, 0xc0, !UPT ;  /* 0xffffff0004237892 */ /* 0x000fc8000f8ec0ff */
[----:B------:R-:W-:Y:S01]  /*1b60*/  UIADD3 UR35, UPT, UPT, UR53, UR35, URZ ;  /* 0x0000002335237290 */ /* 0x000fe2000fffe0ff */
[----:B------:R-:W-:Y:S11]  /*1b70*/  BRA.U !UP0, `(.L_x_25) ;  /* 0x0000000508107547 */ /* 0x000ff6000b800000 */
[----:B------:R-:W-:Y:S01]  /*1b80*/  UMOV UR30, UR52 ;  /* 0x00000034001e7c82 */ /* 0x000fe20008000000 */
[----:B------:R-:W-:Y:S01]  /*1b90*/  UMOV UR6, UR29 ;  /* 0x0000001d00067c82 */ /* 0x000fe20008000000 */
[----:B------:R-:W-:-:S05]  /*1ba0*/  UMOV UR26, 0x40 ;  /* 0x00000040001a7882 */ /* 0x000fca0000000000 */
.L_x_33:
[----:B------:R-:W-:Y:S01]  /*1bb0*/  ULEA UR5, UR6, UR21, 0x3 ;  /* 0x0000001506057291 */ /* 0x000fe2000f8e18ff */
[----:B--2---:R-:W-:Y:S01]  /*1bc0*/  @P4 MOV R2, 0x18000 ;  /* 0x0001800000024802 */ /* 0x004fe20000000f00 */
[----:B--23--:R-:W-:Y:S10]  /*1bd0*/  @P1 BRA `(.L_x_26) ;  /* 0x00000000000c1947 */ /* 0x00cff40003800000 */
[----:B------:R-:W-:-:S04]  /*1be0*/  SHF.L.U32 R3, R12, 0x1f, RZ ;  /* 0x0000001f0c037819 */ /* 0x000fc800000006ff */
[----:B------:R-:W2:Y:S02]  /*1bf0*/  SYNCS.PHASECHK.TRANS64.TRYWAIT P0, [UR5+0x20], R3 ;  /* 0x00002003ff0075a7 */ /* 0x000ea40008001105 */
[----:B--2---:R-:W-:Y:S05]  /*1c00*/  @!P0 BRA `(.L_x_27) ;  /* 0x0000008000a08947 */ /* 0x004fea0003800000 */
.L_x_26:
[----:B------:R2:W-:Y:S01]  /*1c10*/  @P4 SYNCS.ARRIVE.TRANS64 RZ, [UR5], R2 ;  /* 0x00000002ffff49a7 */ /* 0x0005e20008000005 */
[----:B------:R-:W-:Y:S02]  /*1c20*/  ULOP3.LUT UR4, UR38, 0x2, URZ, 0xfc, !UPT ;  /* 0x0000000226047892 */ /* 0x000fe4000f8efcff */
[----:B------:R-:W-:Y:S02]  /*1c30*/  UIADD3 UR30, UPT, UPT, UR30, 0x1, URZ ;  /* 0x000000011e1e7890 */ /* 0x000fe4000fffe0ff */
[----:B------:R-:W-:Y:S02]  /*1c40*/  UISETP.NE.AND UP0, UPT, UR4, 0x2, UPT ;  /* 0x000000020400788c */ /* 0x000fe4000bf05270 */
[----:B------:R-:W-:-:S07]  /*1c50*/  UISETP.NE.AND UP2, UPT, UR30, 0x1, UPT ;  /* 0x000000011e00788c */ /* 0x000fce000bf45270 */
[----:B------:R-:W-:Y:S05]  /*1c60*/  BRA.U UP0, `(.L_x_28) ;  /* 0x0000000100047547 */ /* 0x000fea000b800000 */
[----:B------:R-:W-:Y:S05]  /*1c70*/  BPT.TRAP 0x1 ;  /* 0x000000040000795c */ /* 0x000fea0000300000 */
.L_x_28:
[----:B------:R-:W-:Y:S04]  /*1c80*/  BSSY.RECONVERGENT B0, `(.L_x_29) ;  /* 0x0000003000007945 */ /* 0x000fe80003800200 */
[----:B------:R-:W-:Y:S05]  /*1c90*/  @!P3 BRA `(.L_x_30) ;  /* 0x000000000004b947 */ /* 0x000fea0003800000 */
[----:B------:R-:W-:Y:S05]  /*1ca0*/  BPT.TRAP 0x1 ;  /* 0x000000040000795c */ /* 0x000fea0000300000 */
.L_x_30:
[----:B------:R-:W-:Y:S05]  /*1cb0*/  BSYNC.RECONVERGENT B0 ;  /* 0x0000000000007941 */ /* 0x000fea0003800200 */
.L_x_29:
[----:B------:R-:W-:Y:S01]  /*1cc0*/  UIADD3 UR4, UPT, UPT, UR6, 0x1, URZ ;  /* 0x0000000106047890 */ /* 0x000fe2000fffe0ff */
[----:B------:R-:W-:Y:S01]  /*1cd0*/  BSSY.RECONVERGENT B0, `(.L_x_31) ;  /* 0x000002a000007945 */ /* 0x000fe20003800200 */
[----:B------:R-:W-:Y:S02]  /*1ce0*/  ELECT P0, URZ, PT ;  /* 0x0000000000ff782f */ /* 0x000fe40003800000 */
[----:B------:R-:W-:-:S04]  /*1cf0*/  UISETP.NE.AND UP0, UPT, UR4, 0x4, UPT ;  /* 0x000000040400788c */ /* 0x000fc8000bf05270 */
[----:B------:R-:W-:Y:S02]  /*1d00*/  USEL UR7, URZ, 0x1, UP0 ;  /* 0x00000001ff077887 */ /* 0x000fe40008000000 */
[----:B------:R-:W-:-:S04]  /*1d10*/  USEL UR29, UR4, URZ, UP0 ;  /* 0x000000ff041d7287 */ /* 0x000fc80008000000 */
[----:B------:R-:W-:Y:S01]  /*1d20*/  ULEA UR4, UR29, UR21, 0x3 ;  /* 0x000000151d047291 */ /* 0x000fe2000f8e18ff */
[----:B------:R-:W-:-:S04]  /*1d30*/  LOP3.LUT R12, R12, UR7, RZ, 0x3c, !PT ;  /* 0x000000070c0c7c12 */ /* 0x000fc8000f8e3cff */
[----:B-1----:R-:W-:-:S04]  /*1d40*/  SHF.L.U32 R0, R12, 0x1f, RZ ;  /* 0x0000001f0c007819 */ /* 0x002fc800000006ff */
[----:B------:R1:W3:Y:S01]  /*1d50*/  SYNCS.PHASECHK.TRANS64.TRYWAIT P1, [UR4+0x20], R0 ;  /* 0x00002000ff0075a7 */ /* 0x0002e20008021104 */
[----:B------:R-:W-:Y:S05]  /*1d60*/  @!P0 BRA `(.L_x_32) ;  /* 0x0000000000808947 */ /* 0x000fea0003800000 */
[----:B------:R-:W-:Y:S02]  /*1d70*/  USHF.L.U32 UR4, UR6, 0xe, URZ ;  /* 0x0000000e06047899 */ /* 0x000fe400080006ff */
[----:B------:R-:W-:Y:S02]  /*1d80*/  UIADD3 UR22, UP1, UPT, UR44, 0x80, URZ ;  /* 0x000000802c167890 */ /* 0x000fe4000ff3e0ff */
[----:B------:R-:W-:Y:S02]  /*1d90*/  ULOP3.LUT UR24, UR4, UR37, URZ, 0xfc, !UPT ;  /* 0x0000002504187292 */ /* 0x000fe4000f8efcff */
[----:B------:R-:W-:Y:S02]  /*1da0*/  UIADD3 UR14, UP0, UPT, UR44, 0x180, URZ ;  /* 0x000001802c0e7890 */ /* 0x000fe4000ff1e0ff */
[----:B------:R-:W-:Y:S02]  /*1db0*/  ULEA UR24, UR24, UR21, 0x1 ;  /* 0x0000001518187291 */ /* 0x000fe4000f8e08ff */
[----:B------:R-:W-:-:S02]  /*1dc0*/  UIADD3 UR4, UPT, UPT, UR21, UR4, URZ ;  /* 0x0000000415047290 */ /* 0x000fc4000fffe0ff */
[----:B------:R-:W-:Y:S02]  /*1dd0*/  UIADD3 UR34, UPT, UPT, UR26, -0x40, URZ ;  /* 0xffffffc01a227890 */ /* 0x000fe4000fffe0ff */
[----:B------:R-:W-:Y:S02]  /*1de0*/  ULOP3.LUT UR33, UR5, 0xfefffff8, URZ, 0xc0, !UPT ;  /* 0xfefffff805217892 */ /* 0x000fe4000f8ec0ff */
[----:B------:R-:W-:Y:S02]  /*1df0*/  UIADD3.X UR23, UPT, UPT, URZ, UR45, URZ, UP1, !UPT ;  /* 0x0000002dff177290 */ /* 0x000fe40008ffe4ff */
[----:B------:R-:W-:Y:S02]  /*1e00*/  UIADD3 UR32, UPT, UPT, UR24, 0x8400, URZ ;  /* 0x0000840018207890 */ /* 0x000fe4000fffe0ff */
[----:B------:R-:W-:Y:S02]  /*1e10*/  UPRMT UR7, URZ, 0x5410, UR31 ;  /* 0x00005410ff077896 */ /* 0x000fe4000800001f */
[----:B------:R-:W-:-:S02]  /*1e20*/  UIADD3 UR24, UPT, UPT, UR24, 0xc400, URZ ;  /* 0x0000c40018187890 */ /* 0x000fc4000fffe0ff */
[----:B------:R-:W-:Y:S02]  /*1e30*/  UIADD3.X UR15, UPT, UPT, URZ, UR45, URZ, UP0, !UPT ;  /* 0x0000002dff0f7290 */ /* 0x000fe400087fe4ff */
[----:B------:R-:W-:Y:S02]  /*1e40*/  UIADD3 UR16, UPT, UPT, UR4, 0x28400, URZ ;  /* 0x0002840004107890 */ /* 0x000fe4000fffe0ff */
[----:B------:R-:W-:Y:S01]  /*1e50*/  UIADD3 UR8, UPT, UPT, UR4, 0x2a400, URZ ;  /* 0x0002a40004087890 */ /* 0x000fe2000fffe0ff */
[----:B------:R-:W-:Y:S01]  /*1e60*/  UMOV UR40, 0x0 ;  /* 0x0000000000287882 */ /* 0x000fe20000000000 */
[----:B------:R-:W-:Y:S01]  /*1e70*/  UMOV UR41, 0x10000000 ;  /* 0x1000000000297882 */ /* 0x000fe20000000000 */
[----:B------:R-:W-:Y:S01]  /*1e80*/  UMOV UR27, UR35 ;  /* 0x00000023001b7c82 */ /* 0x000fe20008000000 */
[----:B------:R-:W-:Y:S01]  /*1e90*/  UMOV UR28, UR36 ;  /* 0x00000024001c7c82 */ /* 0x000fe20008000000 */
[----:B------:R-:W-:Y:S01]  /*1ea0*/  UMOV UR25, UR33 ;  /* 0x0000002100197c82 */ /* 0x000fe20008000000 */
[----:B------:R-:W-:Y:S01]  /*1eb0*/  UMOV UR20, UR36 ;  /* 0x0000002400147c82 */ /* 0x000fe20008000000 */
[----:B------:R-:W-:Y:S01]  /*1ec0*/  UMOV UR17, UR33 ;  /* 0x0000002100117c82 */ /* 0x000fe20008000000 */
[----:B------:R-:W-:Y:S01]  /*1ed0*/  UMOV UR18, UR34 ;  /* 0x0000002200127c82 */ /* 0x000fe20008000000 */
[----:B------:R4:W-:Y:S01]  /*1ee0*/  UTMALDG.3D.MULTICAST.2CTA [UR32], [UR22], UR7, desc[UR40] ;  /* 0x00002820160073b4 */ /* 0x0009e20008211807 */
[----:B------:R-:W-:Y:S01]  /*1ef0*/  UMOV UR10, UR26 ;  /* 0x0000001a000a7c82 */ /* 0x000fe20008000000 */
[----:B------:R-:W-:Y:S01]  /*1f00*/  UMOV UR11, UR19 ;  /* 0x00000013000b7c82 */ /* 0x000fe20008000000 */
[----:B------:R-:W-:Y:S01]  /*1f10*/  UMOV UR12, UR36 ;  /* 0x00000024000c7c82 */ /* 0x000fe20008000000 */
[----:B------:R-:W-:Y:S01]  /*1f20*/  UMOV UR9, UR33 ;  /* 0x0000002100097c82 */ /* 0x000fe20008000000 */
[----:B------:R4:W-:Y:S01]  /*1f30*/  UTMALDG.3D.MULTICAST.2CTA [UR24], [UR22], UR7, desc[UR40] ;  /* 0x00002818160073b4 */ /* 0x0009e20008211807 */
[----:B------:R4:W-:Y:S01]  /*1f40*/  UTMALDG.3D.2CTA [UR16], [UR14], desc[UR40] ;  /* 0x000028100e0075b4 */ /* 0x0009e20008211000 */
[----:B------:R4:W-:Y:S02]  /*1f50*/  UTMALDG.3D.2CTA [UR8], [UR14], desc[UR40] ;  /* 0x000028080e0075b4 */ /* 0x0009e40008211000 */
[----:B----4-:R-:W-:Y:S01]  /*1f60*/  NOP ;  /* 0x0000000000007918 */ /* 0x010fe20000000000 */
.L_x_32:
[----:B------:R-:W-:Y:S05]  /*1f70*/  BSYNC.RECONVERGENT B0 ;  /* 0x0000000000007941 */ /* 0x000fea0003800200 */
.L_x_31:
[----:B------:R-:W-:Y:S01]  /*1f80*/  UIADD3 UR26, UPT, UPT, UR26, 0x80, URZ ;  /* 0x000000801a1a7890 */ /* 0x000fe2000fffe0ff */
[----:B------:R-:W-:Y:S01]  /*1f90*/  UMOV UR6, UR29 ;  /* 0x0000001d00067c82 */ /* 0x000fe20008000000 */
[----:B------:R-:W-:Y:S01]  /*1fa0*/  UMOV UR13, UR39 ;  /* 0x00000027000d7c82 */ /* 0x000fe20008000000 */
[----:B------:R-:W-:Y:S09]  /*1fb0*/  BRA.U UP2, `(.L_x_33) ;  /* 0xfffffff902fc7547 */ /* 0x000ff2000b83ffff */
.L_x_25:
[----:B------:R-:W-:Y:S01]  /*1fc0*/  ULEA UR4, UR29, UR21, 0x3 ;  /* 0x000000151d047291 */ /* 0x000fe2000f8e18ff */
[----:B-1----:R-:W-:Y:S01]  /*1fd0*/  SHF.L.U32 R0, R12, 0x1f, RZ ;  /* 0x0000001f0c007819 */ /* 0x002fe200000006ff */
[----:B------:R-:W-:Y:S01]  /*1fe0*/  @!P2 SYNCS.ARRIVE.TRANS64.A1T0 RZ, [UR21+0x88], RZ ;  /* 0x000088ffffffa9a7 */ /* 0x000fe20008100015 */
[----:B------:R-:W-:-:S06]  /*1ff0*/  UISETP.GT.AND UP0, UPT, UR51, UR50, UPT ;  /* 0x000000323300728c */ /* 0x000fcc000bf04270 */
[----:B--23--:R1:W2:Y:S03]  /*2000*/  SYNCS.PHASECHK.TRANS64.TRYWAIT P1, [UR4+0x20], R0 ;  /* 0x00002000ff0075a7 */ /* 0x00c2a60008021104 */
[----:B------:R-:W-:Y:S05]  /*2010*/  BRA.U !UP0, `(.L_x_34) ;  /* 0x0000000508087547 */ /* 0x000fea000b800000 */
[----:B------:R-:W-:Y:S01]  /*2020*/  UIADD3 UR30, UPT, UPT, UR54, UR13, URZ ;  /* 0x0000000d361e7290 */ /* 0x000fe2000fffe0ff */
[----:B------:R-:W-:-:S11]  /*2030*/  UMOV UR7, UR29 ;  /* 0x0000001d00077c82 */ /* 0x000fd60008000000 */
.L_x_42:
[----:B------:R-:W-:Y:S01]  /*2040*/  ULEA UR6, UR7, UR21, 0x3 ;  /* 0x0000001507067291 */ /* 0x000fe2000f8e18ff */
[----:B--2---:R-:W-:Y:S01]  /*2050*/  @P4 MOV R2, 0x18000 ;  /* 0x0001800000024802 */ /* 0x004fe20000000f00 */
[----:B--23--:R-:W-:Y:S10]  /*2060*/  @P1 BRA `(.L_x_35) ;  /* 0x00000000000c1947 */ /* 0x00cff40003800000 */
[----:B------:R-:W-:-:S04]  /*2070*/  SHF.L.U32 R3, R12, 0x1f, RZ ;  /* 0x0000001f0c037819 */ /* 0x000fc800000006ff */
[----:B------:R-:W2:Y:S02]  /*2080*/  SYNCS.PHASECHK.TRANS64.TRYWAIT P0, [UR6+0x20], R3 ;  /* 0x00002003ff0075a7 */ /* 0x000ea40008001106 */
[----:B--2---:R-:W-:Y:S05]  /*2090*/  @!P0 BRA `(.L_x_36) ;  /* 0x0000007c00948947 */ /* 0x004fea0003800000 */
.L_x_35:
[----:B------:R2:W-:Y:S01]  /*20a0*/  @P4 SYNCS.ARRIVE.TRANS64 RZ, [UR6], R2 ;  /* 0x00000002ffff49a7 */ /* 0x0005e20008000006 */
[----:B------:R-:W-:-:S04]  /*20b0*/  ULOP3.LUT UR4, UR38, 0x2, URZ, 0xfc, !UPT ;  /* 0x0000000226047892 */ /* 0x000fc8000f8efcff */
[----:B------:R-:W-:-:S09]  /*20c0*/  UISETP.NE.AND UP0, UPT, UR4, 0x2, UPT ;  /* 0x000000020400788c */ /* 0x000fd2000bf05270 */
[----:B------:R-:W-:Y:S05]  /*20d0*/  BRA.U UP0, `(.L_x_37) ;  /* 0x0000000100047547 */ /* 0x000fea000b800000 */
[----:B------:R-:W-:Y:S05]  /*20e0*/  BPT.TRAP 0x1 ;  /* 0x000000040000795c */ /* 0x000fea0000300000 */
.L_x_37:
[----:B------:R-:W-:Y:S04]  /*20f0*/  BSSY.RECONVERGENT B0, `(.L_x_38) ;  /* 0x0000003000007945 */ /* 0x000fe80003800200 */
[----:B------:R-:W-:Y:S05]  /*2100*/  @!P3 BRA `(.L_x_39) ;  /* 0x000000000004b947 */ /* 0x000fea0003800000 */
[----:B------:R-:W-:Y:S05]  /*2110*/  BPT.TRAP 0x1 ;  /* 0x000000040000795c */ /* 0x000fea0000300000 */
.L_x_39:
[----:B------:R-:W-:Y:S05]  /*2120*/  BSYNC.RECONVERGENT B0 ;  /* 0x0000000000007941 */ /* 0x000fea0003800200 */
.L_x_38:
        /* <DEDUP_REMOVED lines=14> */
[----:B------:R-:W-:Y:S02]  /*2210*/  USHF.L.U32 UR34, UR13, 0x7, URZ ;  /* 0x000000070d227899 */ /* 0x000fe400080006ff */
[----:B------:R-:W-:Y:S02]  /*2220*/  ULEA UR24, UR24, UR21, 0x1 ;  /* 0x0000001518187291 */ /* 0x000fe4000f8e08ff */
[----:B------:R-:W-:-:S02]  /*2230*/  UIADD3 UR22, UP0, UPT, UR44, 0x180, URZ ;  /* 0x000001802c167890 */ /* 0x000fc4000ff1e0ff */
[----:B------:R-:W-:Y:S02]  /*2240*/  UIADD3 UR4, UPT, UPT, UR21, UR4, URZ ;  /* 0x0000000415047290 */ /* 0x000fe4000fffe0ff */
[----:B------:R-:W-:Y:S02]  /*2250*/  ULOP3.LUT UR33, UR6, 0xfefffff8, URZ, 0xc0, !UPT ;  /* 0xfefffff806217892 */ /* 0x000fe4000f8ec0ff */
[----:B------:R-:W-:Y:S02]  /*2260*/  UIADD3.X UR15, UPT, UPT, URZ, UR45, URZ, UP1, !UPT ;  /* 0x0000002dff0f7290 */ /* 0x000fe40008ffe4ff */
[----:B------:R-:W-:Y:S02]  /*2270*/  UIADD3 UR32, UPT, UPT, UR24, 0x8400, URZ ;  /* 0x0000840018207890 */ /* 0x000fe4000fffe0ff */
[----:B------:R-:W-:Y:S02]  /*2280*/  UPRMT UR5, URZ, 0x5410, UR31 ;  /* 0x00005410ff057896 */ /* 0x000fe4000800001f */
[----:B------:R-:W-:-:S02]  /*2290*/  UIADD3 UR26, UPT, UPT, UR34, 0x40, URZ ;  /* 0x00000040221a7890 */ /* 0x000fc4000fffe0ff */
[----:B------:R-:W-:Y:S02]  /*22a0*/  UIADD3 UR24, UPT, UPT, UR24, 0xc400, URZ ;  /* 0x0000c40018187890 */ /* 0x000fe4000fffe0ff */
        /* <DEDUP_REMOVED lines=20> */
.L_x_41:
[----:B------:R-:W-:Y:S05]  /*23f0*/  BSYNC.RECONVERGENT B0 ;  /* 0x0000000000007941 */ /* 0x000fea0003800200 */
.L_x_40:
[----:B------:R-:W-:Y:S01]  /*2400*/  UIADD3 UR13, UPT, UPT, UR13, 0x1, URZ ;  /* 0x000000010d0d7890 */ /* 0x000fe2000fffe0ff */
[----:B------:R-:W-:-:S03]  /*2410*/  UMOV UR7, UR29 ;  /* 0x0000001d00077c82 */ /* 0x000fc60008000000 */
[----:B------:R-:W-:-:S09]  /*2420*/  UISETP.NE.AND UP0, UPT, UR13, UR30, UPT ;  /* 0x0000001e0d00728c */ /* 0x000fd2000bf05270 */
[----:B------:R-:W-:Y:S05]  /*2430*/  BRA.U UP0, `(.L_x_42) ;  /* 0xfffffffd00007547 */ /* 0x000fea000b83ffff */
.L_x_34:
[C---:B------:R-:W-:Y:S01]  /*2440*/  LEA R3, R11.reuse, UR21, 0x3 ;  /* 0x000000150b037c11 */ /* 0x040fe2000f8e18ff */
[----:B------:R-:W-:Y:S01]  /*2450*/  NOP ;  /* 0x0000000000007918 */ /* 0x000fe20000000000 */
[----:B-1----:R-:W-:Y:S02]  /*2460*/  SHF.L.U32 R0, R10, 0x1f, RZ ;  /* 0x0000001f0a007819 */ /* 0x002fe400000006ff */
[----:B------:R-:W-:Y:S02]  /*2470*/  LEA R5, R11, UR21, 0x4 ;  /* 0x000000150b057c11 */ /* 0x000fe4000f8e20ff */
[----:B------:R-:W1:Y:S02]  /*2480*/  SYNCS.PHASECHK.TRANS64.TRYWAIT P0, [R3+URZ+0x90], R0 ;  /* 0x00009000030075a7 */ /* 0x000e6400080011ff */
[----:B-1----:R-:W-:Y:S05]  /*2490*/  @!P0 BRA `(.L_x_43) ;  /* 0x0000007800ac8947 */ /* 0x002fea0003800000 */
.L_x_156:
[----:B------:R-:W4:Y:S01]  /*24a0*/  LDS.128 R4, [R5+0x120] ;  /* 0x0001200005047984 */ /* 0x000f220000000c00 */
[----:B------:R-:W-:Y:S01]  /*24b0*/  UISETP.GE.AND UP0, UPT, UR42, 0x1, UPT ;  /* 0x000000012a00788c */ /* 0x000fe2000bf06270 */
[----:B------:R-:W-:Y:S01]  /*24c0*/  @!PT LDS RZ, [RZ] ;  /* 0x00000000fffff984 */ /* 0x000fe20000000800 */
[----:B------:R-:W-:Y:S01]  /*24d0*/  @!PT LDS RZ, [RZ] ;  /* 0x00000000fffff984 */ /* 0x000fe20000000800 */
[----:B------:R-:W-:Y:S01]  /*24e0*/  @!PT LDS RZ, [RZ] ;  /* 0x00000000fffff984 */ /* 0x000fe20000000800 */
[----:B------:R-:W-:Y:S01]  /*24f0*/  @!PT LDS RZ, [RZ] ;  /* 0x00000000fffff984 */ /* 0x000fe20000000800 */
[----:B------:R1:W-:Y:S06]  /*2500*/  MEMBAR.ALL.CTA ;  /* 0x0000000000007992 */ /* 0x0003ec0000008000 */
[----:B-1----:R-:W1:Y:S01]  /*2510*/  FENCE.VIEW.ASYNC.S ;  /* 0x00000000000073c6 */ /* 0x002e620000000000 */
[----:B----4-:R-:W-:-:S13]  /*2520*/  LOP3.LUT P0, RZ, R6, 0x1, RZ, 0xc0, !PT ;  /* 0x0000000106ff7812 */ /* 0x010fda000780c0ff */
[----:B-1----:R-:W-:Y:S01]  /*2530*/  VOTEU.ANY UP1, P0 ;  /* 0x0000000000ff7886 */ /* 0x002fe20000020100 */
[----:B------:R-:W-:-:S13]  /*2540*/  PLOP3.LUT P0, PT, PT, PT, UP1, 0x80, 0x8 ;  /* 0x000000000008781c */ /* 0x000fda0003f0f018 */
[----:B------:R-:W-:Y:S02]  /*2550*/  @P0 LOP3.LUT R0, R5, 0xffff, RZ, 0xc0, !PT ;  /* 0x0000ffff05000812 */ /* 0x000fe400078ec0ff */
[----:B--2---:R-:W-:Y:S02]  /*2560*/  @P0 MOV R2, R4 ;  /* 0x0000000400020202 */ /* 0x004fe40000000f00 */
[----:B------:R-:W-:Y:S01]  /*2570*/  @P0 R2UR UR5, R0 ;  /* 0x00000000000502ca */ /* 0x000fe200000e0000 */
[----:B------:R-:W-:Y:S01]  /*2580*/  VIADD R0, R3, 0xa0 ;  /* 0x000000a003007836 */ /* 0x000fe20000000000 */
[----:B------:R-:W-:Y:S02]  /*2590*/  @P0 SHF.R.U32.HI R4, RZ, 0x10, R5 ;  /* 0x00000010ff040819 */ /* 0x000fe40000011605 */
[----:B------:R-:W-:Y:S02]  /*25a0*/  @P0 R2UR UR6, R2 ;  /* 0x00000000020602ca */ /* 0x000fe400000e0000 */
[----:B------:R-:W-:-:S02]  /*25b0*/  PRMT R0, RZ, 0x654, R0 ;  /* 0x00000654ff007816 */ /* 0x000fc40000000000 */
[----:B------:R-:W-:Y:S02]  /*25c0*/  @P0 R2UR UR4, R4 ;  /* 0x00000000040402ca */ /* 0x000fe400000e0000 */
[----:B------:R1:W-:Y:S03]  /*25d0*/  SYNCS.ARRIVE.TRANS64.RED.A1T0 RZ, [R0+URZ], RZ ;  /* 0x000000ff00ff79a7 */ /* 0x0003e600081004ff */
[----:B------:R-:W-:-:S04]  /*25e0*/  @UP1 UMOV UR43, UR5 ;  /* 0x00000005002b1c82 */ /* 0x000fc80008000000 */
[----:B------:R-:W-:-:S04]  /*25f0*/  @UP1 UMOV UR46, UR6 ;  /* 0x00000006002e1c82 */ /* 0x000fc80008000000 */
[----:B------:R-:W-:Y:S01]  /*2600*/  @UP1 UMOV UR36, UR4 ;  /* 0x0000000400241c82 */ /* 0x000fe20008000000 */
[----:B------:R-:W-:Y:S05]  /*2610*/  BRA.U !UP0, `(.L_x_44) ;  /* 0x0000000108d47547 */ /* 0x000fea000b800000 */
[----:B------:R-:W2:Y:S01]  /*2620*/  LDCU.128 UR12, c[0x0][0xb10] ;  /* 0x00016200ff0c77ac */ /* 0x000ea20008000c00 */
[----:B------:R-:W4:Y:S01]  /*2630*/  LDCU UR22, c[0x0][0xb20] ;  /* 0x00016400ff1677ac */ /* 0x000f220008000800 */
[----:B------:R-:W3:Y:S01]  /*2640*/  LDCU UR20, c[0x0][0xb0c] ;  /* 0x00016180ff1477ac */ /* 0x000ee20008000800 */
[----:B------:R-:W1:Y:S01]  /*2650*/  LDCU.64 UR8, c[0x0][0xb28] ;  /* 0x00016500ff0877ac */ /* 0x000e620008000a00 */
[----:B------:R-:W-:Y:S02]  /*2660*/  UISETP.NE.AND UP3, UPT, UR42, 0x1, UPT ;  /* 0x000000012a00788c */ /* 0x000fe4000bf65270 */
[----:B--2---:R-:W-:Y:S02]  /*2670*/  UIMAD.WIDE.U32 UR6, UR48, UR15, URZ ;  /* 0x0000000f300672a5 */ /* 0x004fe4000f8e00ff */
[----:B------:R-:W-:Y:S02]  /*2680*/  UIMAD.WIDE.U32 UR4, UR49, UR12, URZ ;  /* 0x0000000c310472a5 */ /* 0x000fe4000f8e00ff */
[----:B------:R-:W-:-:S02]  /*2690*/  UISETP.NE.AND UP0, UPT, UR14, 0x1, UPT ;  /* 0x000000010e00788c */ /* 0x000fc4000bf05270 */
[----:B------:R-:W-:Y:S01]  /*26a0*/  UIMAD.WIDE.U32 UR18, UR43, UR15, URZ ;  /* 0x0000000f2b1272a5 */ /* 0x000fe2000f8e00ff */
[----:B------:R-:W-:Y:S02]  /*26b0*/  UMOV UR6, UR7 ;  /* 0x0000000700067c82 */ /* 0x000fe40008000000 */
[----:B------:R-:W-:Y:S01]  /*26c0*/  UMOV UR4, UR5 ;  /* 0x0000000500047c82 */ /* 0x000fe20008000000 */
[----:B----4-:R-:W-:Y:S02]  /*26d0*/  USHF.R.U32.HI UR6, URZ, UR22, UR6 ;  /* 0x00000016ff067299 */ /* 0x010fe40008011606 */
[----:B---3--:R-:W-:Y:S02]  /*26e0*/  UISETP.NE.AND UP2, UPT, UR20, 0x1, UPT ;  /* 0x000000011400788c */ /* 0x008fe4000bf45270 */
[----:B------:R-:W-:Y:S02]  /*26f0*/  USHF.R.U32.HI UR4, URZ, UR13, UR4 ;  /* 0x0000000dff047299 */ /* 0x000fe40008011604 */
[----:B------:R-:W-:-:S02]  /*2700*/  USEL UR5, UR48, UR6, !UP0 ;  /* 0x0000000630057287 */ /* 0x000fc4000c000000 */
[----:B------:R-:W-:Y:S02]  /*2710*/  USEL UR6, UR49, UR4, !UP2 ;  /* 0x0000000431067287 */ /* 0x000fe4000d000000 */
[----:B-1----:R-:W-:Y:S01]  /*2720*/  UIMAD.WIDE.U32 UR10, UR5, UR8, URZ ;  /* 0x00000008050a72a5 */ /* 0x002fe2000f8e00ff */
[----:B------:R-:W-:Y:S01]  /*2730*/  UMOV UR4, UR19 ;  /* 0x0000001300047c82 */ /* 0x000fe20008000000 */
[----:B------:R-:W-:Y:S02]  /*2740*/  UIMAD.WIDE.U32 UR16, UR46, UR12, URZ ;  /* 0x0000000c2e1072a5 */ /* 0x000fe4000f8e00ff */
[----:B------:R-:W-:-:S03]  /*2750*/  UIMAD.WIDE.U32 UR18, UR6, UR8, URZ ;  /* 0x00000008061272a5 */ /* 0x000fc6000f8e00ff */
[----:B------:R-:W-:Y:S01]  /*2760*/  UMOV UR10, UR11 ;  /* 0x0000000b000a7c82 */ /* 0x000fe20008000000 */
[----:B------:R-:W-:Y:S02]  /*2770*/  USHF.R.U32.HI UR4, URZ, UR22, UR4 ;  /* 0x00000016ff047299 */ /* 0x000fe40008011604 */
[----:B------:R-:W-:Y:S01]  /*2780*/  @UP3 USHF.R.U32.HI UR5, URZ, UR9, UR10 ;  /* 0x00000009ff053299 */ /* 0x000fe2000801160a */
[----:B------:R-:W-:Y:S01]  /*2790*/  UMOV UR16, UR17 ;  /* 0x0000001100107c82 */ /* 0x000fe20008000000 */
[----:B------:R-:W-:Y:S01]  /*27a0*/  UMOV UR18, UR19 ;  /* 0x0000001300127c82 */ /* 0x000fe20008000000 */
[----:B------:R-:W-:Y:S02]  /*27b0*/  USHF.R.U32.HI UR13, URZ, UR13, UR16 ;  /* 0x0000000dff0d7299 */ /* 0x000fe40008011610 */
[----:B------:R-:W-:Y:S02]  /*27c0*/  USEL UR4, UR43, UR4, !UP0 ;  /* 0x000000042b047287 */ /* 0x000fe4000c000000 */
[----:B------:R-:W-:-:S02]  /*27d0*/  @UP3 USHF.R.U32.HI UR6, URZ, UR9, UR18 ;  /* 0x00000009ff063299 */ /* 0x000fc40008011612 */
[----:B------:R-:W-:Y:S02]  /*27e0*/  UIMAD UR7, UR42, UR5, URZ ;  /* 0x000000052a0772a4 */ /* 0x000fe4000f8e02ff */
[----:B------:R-:W-:Y:S02]  /*27f0*/  USEL UR5, UR46, UR13, !UP2 ;  /* 0x0000000d2e057287 */ /* 0x000fe4000d000000 */
[----:B------:R-:W-:Y:S02]  /*2800*/  UIMAD UR10, UR42, UR6, URZ ;  /* 0x000000062a0a72a4 */ /* 0x000fe4000f8e02ff */
[----:B------:R-:W-:Y:S02]  /*2810*/  UISETP.GE.AND UP0, UPT, UR4, UR7, UPT ;  /* 0x000000070400728c */ /* 0x000fe4000bf06270 */
[----:B------:R-:W-:Y:S02]  /*2820*/  UIMAD.WIDE.U32 UR12, UR4, UR8, URZ ;  /* 0x00000008040c72a5 */ /* 0x000fe4000f8e00ff */
[----:B------:R-:W-:-:S02]  /*2830*/  UISETP.GE.OR UP0, UPT, UR5, UR10, UP0 ;  /* 0x0000000a0500728c */ /* 0x000fc40008706670 */
        /* <DEDUP_REMOVED lines=19> */
.L_x_44:
[----:B------:R-:W2:Y:S02]  /*2970*/  LDCU UR4, c[0x0][0xb30] ;  /* 0x00016600ff0477ac */ /* 0x000ea40008000800 */
[----:B--2---:R-:W-:-:S09]  /*2980*/  UISETP.NE.AND UP0, UPT, UR4, 0x1, UPT ;  /* 0x000000010400788c */ /* 0x004fd2000bf05270 */
[----:B------:R-:W-:Y:S05]  /*2990*/  BRA.U UP0, `(.L_x_45) ;  /* 0x0000000100447547 */ /* 0x000fea000b800000 */
[----:B------:R-:W2:Y:S01]  /*29a0*/  LDCU.128 UR8, c[0x0][0xb10] ;  /* 0x00016200ff0877ac */ /* 0x000ea20008000c00 */
[----:B------:R-:W4:Y:S01]  /*29b0*/  LDCU UR12, c[0x0][0xb0c] ;  /* 0x00016180ff0c77ac */ /* 0x000f220008000800 */
[----:B------:R-:W1:Y:S01]  /*29c0*/  LDCU UR13, c[0x0][0xb20] ;  /* 0x00016400ff0d77ac */ /* 0x000e620008000800 */
[----:B--2---:R-:W-:Y:S02]  /*29d0*/  UIMAD.WIDE.U32 UR6, UR46, UR8, URZ ;  /* 0x000000082e0672a5 */ /* 0x004fe4000f8e00ff */
[----:B------:R-:W-:Y:S02]  /*29e0*/  UIMAD.WIDE.U32 UR4, UR43, UR11, URZ ;  /* 0x0000000b2b0472a5 */ /* 0x000fe4000f8e00ff */
[----:B----4-:R-:W-:Y:S02]  /*29f0*/  UISETP.NE.AND UP2, UPT, UR12, 0x1, UPT ;  /* 0x000000010c00788c */ /* 0x010fe4000bf45270 */
[----:B------:R-:W-:Y:S01]  /*2a00*/  UISETP.NE.AND UP0, UPT, UR10, 0x1, UPT ;  /* 0x000000010a00788c */ /* 0x000fe2000bf05270 */
[----:B------:R-:W-:-:S02]  /*2a10*/  UMOV UR6, UR7 ;  /* 0x0000000700067c82 */ /* 0x000fc40008000000 */
[----:B------:R-:W-:Y:S01]  /*2a20*/  UMOV UR4, UR5 ;  /* 0x0000000500047c82 */ /* 0x000fe20008000000 */
[----:B------:R-:W-:Y:S02]  /*2a30*/  USHF.R.U32.HI UR9, URZ, UR9, UR6 ;  /* 0x00000009ff097299 */ /* 0x000fe40008011606 */
[----:B-1----:R-:W-:Y:S02]  /*2a40*/  USHF.R.U32.HI UR4, URZ, UR13, UR4 ;  /* 0x0000000dff047299 */ /* 0x002fe40008011604 */
[----:B------:R-:W-:Y:S02]  /*2a50*/  USEL UR5, UR46, UR9, !UP2 ;  /* 0x000000092e057287 */ /* 0x000fe4000d000000 */
[----:B------:R-:W-:-:S04]  /*2a60*/  USEL UR4, UR43, UR4, !UP0 ;  /* 0x000000042b047287 */ /* 0x000fc8000c000000 */
[----:B------:R-:W-:Y:S02]  /*2a70*/  UIADD3 UR6, UPT, UPT, UR5, -UR4, URZ ;  /* 0x8000000405067290 */ /* 0x000fe4000fffe0ff */
[----:B------:R-:W-:Y:S02]  /*2a80*/  UIADD3 UR4, UPT, UPT, -UR5, UR4, URZ ;  /* 0x0000000405047290 */ /* 0x000fe4000fffe1ff */
[----:B------:R-:W-:Y:S02]  /*2a90*/  UIMAD UR43, UR6, UR10, UR43 ;  /* 0x0000000a062b72a4 */ /* 0x000fe4000f8e022b */
[----:B------:R-:W-:-:S12]  /*2aa0*/  UIMAD UR46, UR4, UR12, UR46 ;  /* 0x0000000c042e72a4 */ /* 0x000fd8000f8e022e */
.L_x_45:
[----:B------:R-:W-:Y:S01]  /*2ab0*/  VIADD R11, R11, 0x1 ;  /* 0x000000010b0b7836 */ /* 0x000fe20000000000 */
[----:B------:R-:W-:Y:S01]  /*2ac0*/  R2UR UR4, R82 ;  /* 0x00000000520472ca */ /* 0x000fe200000e0000 */
[----:B------:R-:W-:Y:S01]  /*2ad0*/  UIADD3 UR20, UPT, UPT, UR43, UR63, URZ ;  /* 0x0000003f2b147290 */ /* 0x000fe2000fffe0ff */
[----:B------:R-:W-:Y:S02]  /*2ae0*/  PLOP3.LUT P2, PT, PT, PT, PT, 0x80, 0x8 ;  /* 0x000000000008781c */ /* 0x000fe40003f4f070 */
[----:B------:R-:W-:-:S04]  /*2af0*/  ISETP.NE.AND P0, PT, R11, 0x2, PT ;  /* 0x000000020b00780c */ /* 0x000fc80003f05270 */
[----:B------:R-:W-:Y:S02]  /*2b00*/  SEL R3, RZ, 0x1, P0 ;  /* 0x00000001ff037807 */ /* 0x000fe40000000000 */
[----:B------:R-:W-:Y:S02]  /*2b10*/  SEL R11, R11, RZ, P0 ;  /* 0x000000ff0b0b7207 */ /* 0x000fe40000000000 */
[----:B------:R-:W-:Y:S01]  /*2b20*/  LOP3.LUT R10, R10, R3, RZ, 0x3c, !PT ;  /* 0x000000030a0a7212 */ /* 0x000fe200078e3cff */
[----:B------:R-:W-:Y:S01]  /*2b30*/  UIADD3 UR16, UPT, UPT, UR46, UR4, URZ ;  /* 0x000000042e107290 */ /* 0x000fe2000fffe0ff */
[----:B------:R-:W-:Y:S11]  /*2b40*/  BRA.U UP1, `(.L_x_46) ;  /* 0xffffffed01987547 */ /* 0x000ff6000b83ffff */
[----:B------:R-:W-:Y:S01]  /*2b50*/  UIADD3 UR21, UPT, UPT, UR21, 0x20, URZ ;  /* 0x0000002015157890 */ /* 0x000fe2000fffe0ff */
[----:B------:R-:W-:-:S03]  /*2b60*/  SHF.L.U32 R3, R12, 0x1f, RZ ;  /* 0x0000001f0c037819 */ /* 0x000fc600000006ff */
[----:B------:R-:W-:-:S09]  /*2b70*/  ULEA UR4, UR29, UR21, 0x3 ;  /* 0x000000151d047291 */ /* 0x000fd2000f8e18ff */
[----:B------:R-:W2:Y:S02]  /*2b80*/  SYNCS.PHASECHK.TRANS64.TRYWAIT P0, [UR4], R3 ;  /* 0x00000003ff0075a7 */ /* 0x000ea40008001104 */
[----:B--2---:R-:W-:Y:S05]  /*2b90*/  @!P0 BRA `(.L_x_47) ;  /* 0x0000007400008947 */ /* 0x004fea0003800000 */
.L_x_158:
[----:B------:R-:W-:-:S04]  /*2ba0*/  UIADD3 UR4, UPT, UPT, UR29, 0x1, URZ ;  /* 0x000000011d047890 */ /* 0x000fc8000fffe0ff */
[----:B------:R-:W-:-:S04]  /*2bb0*/  UISETP.NE.AND UP0, UPT, UR4, 0x4, UPT ;  /* 0x000000040400788c */ /* 0x000fc8000bf05270 */
[----:B------:R-:W-:Y:S02]  /*2bc0*/  USEL UR6, URZ, 0x1, UP0 ;  /* 0x00000001ff067887 */ /* 0x000fe40008000000 */
[----:B------:R-:W-:-:S04]  /*2bd0*/  USEL UR4, UR4, URZ, UP0 ;  /* 0x000000ff04047287 */ /* 0x000fc80008000000 */
[----:B------:R-:W-:Y:S01]  /*2be0*/  ULEA UR5, UR4, UR21, 0x3 ;  /* 0x0000001504057291 */ /* 0x000fe2000f8e18ff */
[----:B------:R-:W-:-:S04]  /*2bf0*/  LOP3.LUT R2, R12, UR6, RZ, 0x3c, !PT ;  /* 0x000000060c027c12 */ /* 0x000fc8000f8e3cff */
[----:B-1----:R-:W-:-:S04]  /*2c00*/  SHF.L.U32 R3, R2, 0x1f, RZ ;  /* 0x0000001f02037819 */ /* 0x002fc800000006ff */
[----:B------:R-:W1:Y:S02]  /*2c10*/  SYNCS.PHASECHK.TRANS64.TRYWAIT P0, [UR5], R3 ;  /* 0x00000003ff0075a7 */ /* 0x000e640008001105 */
[----:B-1----:R-:W-:Y:S05]  /*2c20*/  @!P0 BRA `(.L_x_48) ;  /* 0x0000007000f48947 */ /* 0x002fea0003800000 */
.L_x_160:
        /* <DEDUP_REMOVED lines=9> */
.L_x_162:
[----:B------:R-:W-:-:S04]  /*2cc0*/  UIADD3 UR4, UPT, UPT, UR4, 0x1, URZ ;  /* 0x0000000104047890 */ /* 0x000fc8000fffe0ff */
[----:B------:R-:W-:-:S04]  /*2cd0*/  UISETP.NE.AND UP0, UPT, UR4, 0x4, UPT ;  /* 0x000000040400788c */ /* 0x000fc8000bf05270 */
[----:B------:R-:W-:Y:S02]  /*2ce0*/  USEL UR5, URZ, 0x1, UP0 ;  /* 0x00000001ff057887 */ /* 0x000fe40008000000 */
[----:B------:R-:W-:-:S04]  /*2cf0*/  USEL UR4, UR4, URZ, UP0 ;  /* 0x000000ff04047287 */ /* 0x000fc80008000000 */
[----:B------:R-:W-:Y:S01]  /*2d00*/  ULEA UR4, UR4, UR21, 0x3 ;  /* 0x0000001504047291 */ /* 0x000fe2000f8e18ff */
[----:B-1----:R-:W-:-:S04]  /*2d10*/  LOP3.LUT R3, R2, UR5, RZ, 0x3c, !PT ;  /* 0x0000000502037c12 */ /* 0x002fc8000f8e3cff */
[----:B------:R-:W-:Y:S01]  /*2d20*/  SHF.L.U32 R3, R3, 0x1f, RZ ;  /* 0x0000001f03037819 */ /* 0x000fe200000006ff */
[----:B------:R-:W-:-:S07]  /*2d30*/  IMAD.U32 R0, RZ, RZ, UR4 ;  /* 0x00000004ff007e24 */ /* 0x000fce000f8e00ff */
.L_x_50:
[----:B-1----:R1:W2:Y:S02]  /*2d40*/  SYNCS.PHASECHK.TRANS64.TRYWAIT P0, [R0+URZ], R3 ;  /* 0x00000003000075a7 */ /* 0x0022a400080011ff */
[----:B--2---:R-:W-:Y:S05]  /*2d50*/  @!P0 NANOSLEEP.SYNCS 0x989680 ;  /* 0x009896800000895d */ /* 0x004fea0003900000 */
[----:B------:R-:W2:Y:S02]  /*2d60*/  @!P0 SYNCS.PHASECHK.TRANS64 P0, [R0+URZ], R3 ;  /* 0x00000003000085a7 */ /* 0x000ea400080010ff */
[----:B--2---:R-:W-:Y:S05]  /*2d70*/  @P0 EXIT ;  /* 0x000000000000094d */ /* 0x004fea0003800000 */
[----:B------:R-:W-:Y:S05]  /*2d80*/  BRA `(.L_x_50) ;  /* 0xfffffffc00ec7947 */ /* 0x000fea000383ffff */
.L_x_22:
[----:B------:R-:W-:-:S04]  /*2d90*/  UISETP.NE.AND UP0, UPT, UR47, URZ, UPT ;  /* 0x000000ff2f00728c */ /* 0x000fc8000bf05270 */
[----:B------:R-:W-:-:S09]  /*2da0*/  UISETP.NE.OR UP0, UPT, UR18, 0x1, UP0 ;  /* 0x000000011200788c */ /* 0x000fd20008705670 */
[----:B------:R-:W-:Y:S05]  /*2db0*/  BRA.U UP0, `(.L_x_51) ;  /* 0x0000000500487547 */ /* 0x000fea000b800000 */
[----:B------:R-:W-:Y:S01]  /*2dc0*/  ISETP.GE.U32.AND P2, PT, R0, 0x4, PT ;  /* 0x000000040000780c */ /* 0x000fe20003f46070 */
[----:B------:R-:W-:Y:S01]  /*2dd0*/  IMAD.MOV.U32 R12, RZ, RZ, 0x1 ;  /* 0x00000001ff0c7424 */ /* 0x000fe200078e00ff */
[----:B------:R-:W-:Y:S02]  /*2de0*/  CS2R R10, SRZ ;  /* 0x00000000000a7805 */ /* 0x000fe4000001ff00 */
[----:B------:R-:W-:Y:S01]  /*2df0*/  CS2R R8, SRZ ;  /* 0x0000000000087805 */ /* 0x000fe2000001ff00 */
[----:B------:R-:W-:Y:S01]  /*2e00*/  UMOV UR6, 0x400 ;  /* 0x0000040000067882 */ /* 0x000fe20000000000 */
[----:B------:R-:W-:Y:S01]  /*2e10*/  UMOV UR5, URZ ;  /* 0x000000ff00057c82 */ /* 0x000fe20008000000 */
[----:B------:R-:W-:-:S12]  /*2e20*/  ULEA UR6, UR47, UR6, 0x18 ;  /* 0x000000062f067291 */ /* 0x000fd8000f8ec0ff */
.L_x_55:
[----:B------:R-:W-:Y:S02]  /*2e30*/  LEA R2, R8, UR6, 0x3 ;  /* 0x0000000608027c11 */ /* 0x000fe4000f8e18ff */
[----:B------:R-:W-:-:S03]  /*2e40*/  SHF.L.U32 R5, R9, 0x1f, RZ ;  /* 0x0000001f09057819 */ /* 0x000fc600000006ff */
[----:B------:R-:W-:Y:S01]  /*2e50*/  VIADD R4, R2, 0x100 ;  /* 0x0000010002047836 */ /* 0x000fe20000000000 */
[----:B------:R-:W1:Y:S02]  /*2e60*/  SYNCS.PHASECHK.TRANS64.TRYWAIT P0, [R2+URZ+0xf0], R5 ;  /* 0x0000f005020075a7 */ /* 0x000e6400080011ff */
[----:B-1----:R-:W-:Y:S05]  /*2e70*/  @!P0 BRA `(.L_x_52) ;  /* 0x0000007000908947 */ /* 0x002fea0003800000 */
.L_x_163:
[----:B------:R-:W-:Y:S01]  /*2e80*/  ULEA UR4, UR5, UR6, 0x3 ;  /* 0x0000000605047291 */ /* 0x000fe2000f8e18ff */
[----:B------:R-:W-:Y:S02]  /*2e90*/  PRMT R4, RZ, 0x654, R4 ;  /* 0x00000654ff047816 */ /* 0x000fe40000000004 */
[----:B-1----:R-:W-:Y:S01]  /*2ea0*/  SHF.L.U32 R5, R12, 0x1f, RZ ;  /* 0x0000001f0c057819 */ /* 0x002fe200000006ff */
[----:B------:R-:W-:Y:S01]  /*2eb0*/  UIADD3 UR7, UPT, UPT, UR4, 0x90, URZ ;  /* 0x0000009004077890 */ /* 0x000fe2000fffe0ff */
[----:B------:R1:W-:Y:S05]  /*2ec0*/  SYNCS.ARRIVE.TRANS64.RED.A1T0 RZ, [R4+URZ], RZ ;  /* 0x000000ff04ff79a7 */ /* 0x0003ea00081004ff */
[----:B------:R-:W-:Y:S01]  /*2ed0*/  IMAD.U32 R7, RZ, RZ, UR7 ;  /* 0x00000007ff077e24 */ /* 0x000fe2000f8e00ff */
[----:B------:R-:W2:Y:S04]  /*2ee0*/  SYNCS.PHASECHK.TRANS64.TRYWAIT P0, [UR4+0xa0], R5 ;  /* 0x0000a005ff0075a7 */ /* 0x000ea80008001104 */
[----:B------:R-:W-:Y:S01]  /*2ef0*/  PRMT R6, R0, 0x654, R7 ;  /* 0x0000065400067816 */ /* 0x000fe20000000007 */
[----:B-1----:R-:W-:Y:S01]  /*2f00*/  @!P2 IMAD.MOV.U32 R4, RZ, RZ, 0x10 ;  /* 0x00000010ff04a424 */ /* 0x002fe200078e00ff */
[----:B--2---:R-:W-:Y:S06]  /*2f10*/  @!P0 BRA `(.L_x_53) ;  /* 0x00000070007c8947 */ /* 0x004fec0003800000 */
.L_x_165:
[----:B------:R-:W-:Y:S01]  /*2f20*/  ULEA UR8, UR5, UR6, 0x4 ;  /* 0x0000000605087291 */ /* 0x000fe2000f8e20ff */
[----:B------:R-:W-:Y:S01]  /*2f30*/  SEL R3, R6, R3, !P2 ;  /* 0x0000000306037207 */ /* 0x000fe20005000000 */
[----:B------:R-:W-:Y:S01]  /*2f40*/  UIADD3 UR9, UPT, UPT, UR4, 0x90, URZ ;  /* 0x0000009004097890 */ /* 0x000fe2000fffe0ff */
[----:B-1----:R-:W-:Y:S01]  /*2f50*/  LEA R2, R11, UR6, 0x3 ;  /* 0x000000060b027c11 */ /* 0x002fe2000f8e18ff */
[----:B------:R-:W-:Y:S01]  /*2f60*/  UIADD3 UR8, UPT, UPT, UR8, 0x120, URZ ;  /* 0x0000012008087890 */ /* 0x000fe2000fffe0ff */
[----:B------:R-:W-:Y:S01]  /*2f70*/  SHF.L.U32 R5, R10, 0x1f, RZ ;  /* 0x0000001f0a057819 */ /* 0x000fe200000006ff */
[----:B------:R1:W-:Y:S01]  /*2f80*/  @!P2 SYNCS.ARRIVE.TRANS64.RED RZ, [R3+URZ], R4 ;  /* 0x0000000403ffa9a7 */ /* 0x0003e200080004ff */
[----:B------:R-:W-:Y:S01]  /*2f90*/  UIADD3 UR4, UPT, UPT, UR5, 0x1, URZ ;  /* 0x0000000105047890 */ /* 0x000fe2000fffe0ff */
[----:B------:R-:W-:-:S03]  /*2fa0*/  VIADD R8, R8, 0x1 ;  /* 0x0000000108087836 */ /* 0x000fc60000000000 */
[----:B------:R-:W-:Y:S02]  /*2fb0*/  UISETP.NE.AND UP0, UPT, UR4, 0x2, UPT ;  /* 0x000000020400788c */ /* 0x000fe4000bf05270 */
[----:B------:R-:W-:Y:S06]  /*2fc0*/  UGETNEXTWORKID.BROADCAST [UR8], [UR9] ;  /* 0x00000000080073ca */ /* 0x000fec0008000100 */
[----:B------:R-:W-:Y:S01]  /*2fd0*/  USEL UR7, URZ, 0x1, UP0 ;  /* 0x00000001ff077887 */ /* 0x000fe20008000000 */
[----:B------:R-:W-:Y:S01]  /*2fe0*/  ISETP.NE.AND P0, PT, R8, 0x2, PT ;  /* 0x000000020800780c */ /* 0x000fe20003f05270 */
[----:B------:R-:W-:Y:S01]  /*2ff0*/  USEL UR5, UR4, URZ, UP0 ;  /* 0x000000ff04057287 */ /* 0x000fe20008000000 */
[----:B------:R-:W2:Y:S03]  /*3000*/  SYNCS.PHASECHK.TRANS64.TRYWAIT P1, [R2+URZ+0x90], R5 ;  /* 0x00009005020075a7 */ /* 0x000ea600080211ff */
[----:B------:R-:W-:Y:S01]  /*3010*/  LOP3.LUT R12, R12, UR7, RZ, 0x3c, !PT ;  /* 0x000000070c0c7c12 */ /* 0x000fe2000f8e3cff */
[----:B-12---:R-:W-:Y:S07]  /*3020*/  @!P1 BRA `(.L_x_54) ;  /* 0x0000007000509947 */ /* 0x006fee0003800000 */
.L_x_166:
[C---:B------:R-:W-:Y:S01]  /*3030*/  LEA R4, R11.reuse, UR6, 0x4 ;  /* 0x000000060b047c11 */ /* 0x040fe2000f8e20ff */
[----:B-1----:R-:W-:Y:S01]  /*3040*/  VIADD R2, R2, 0xa0 ;  /* 0x000000a002027836 */ /* 0x002fe20000000000 */
[----:B------:R-:W-:Y:S01]  /*3050*/  SEL R8, R8, RZ, P0 ;  /* 0x000000ff08087207 */ /* 0x000fe20000000000 */
[----:B------:R-:W-:-:S03]  /*3060*/  VIADD R11, R11, 0x1 ;  /* 0x000000010b0b7836 */ /* 0x000fc60000000000 */
[----:B------:R-:W1:Y:S01]  /*3070*/  LDS.128 R4, [R4+0x120] ;  /* 0x0001200004047984 */ /* 0x000e620000000c00 */
[----:B------:R-:W-:Y:S02]  /*3080*/  PRMT R2, RZ, 0x654, R2 ;  /* 0x00000654ff027816 */ /* 0x000fe40000000002 */
[C---:B------:R-:W-:Y:S01]  /*3090*/  ISETP.NE.AND P1, PT, R11.reuse, 0x2, PT ;  /* 0x000000020b00780c */ /* 0x040fe20003f25270 */
[----:B------:R-:W-:Y:S01]  /*30a0*/  @!PT LDS RZ, [RZ] ;  /* 0x00000000fffff984 */ /* 0x000fe20000000800 */
[----:B------:R-:W-:Y:S01]  /*30b0*/  @!PT LDS RZ, [RZ] ;  /* 0x00000000fffff984 */ /* 0x000fe20000000800 */
[----:B------:R-:W-:Y:S01]  /*30c0*/  @!PT LDS RZ, [RZ] ;  /* 0x00000000fffff984 */ /* 0x000fe20000000800 */
[----:B------:R-:W-:Y:S01]  /*30d0*/  @!PT LDS RZ, [RZ] ;  /* 0x00000000fffff984 */ /* 0x000fe20000000800 */
[----:B------:R2:W-:Y:S06]  /*30e0*/  MEMBAR.ALL.CTA ;  /* 0x0000000000007992 */ /* 0x0005ec0000008000 */
[----:B--2---:R-:W2:Y:S01]  /*30f0*/  FENCE.VIEW.ASYNC.S ;  /* 0x00000000000073c6 */ /* 0x004ea20000000000 */
[----:B------:R-:W-:Y:S01]  /*3100*/  SEL R11, R11, RZ, P1 ;  /* 0x000000ff0b0b7207 */ /* 0x000fe20000800000 */
[----:B--2---:R2:W-:Y:S01]  /*3110*/  SYNCS.ARRIVE.TRANS64.RED.A1T0 RZ, [R2+URZ], RZ ;  /* 0x000000ff02ff79a7 */ /* 0x0045e200081004ff */
[----:B-1----:R-:W-:-:S02]  /*3120*/  LOP3.LUT P3, RZ, R6, 0x1, RZ, 0xc0, !PT ;  /* 0x0000000106ff7812 */ /* 0x002fc4000786c0ff */
[----:B------:R-:W-:-:S04]  /*3130*/  SEL R5, RZ, 0x1, P1 ;  /* 0x00000001ff057807 */ /* 0x000fc80000800000 */
[----:B------:R-:W-:Y:S02]  /*3140*/  LOP3.LUT R10, R10, R5, RZ, 0x3c, !PT ;  /* 0x000000050a0a7212 */ /* 0x000fe400078e3cff */
[----:B--2---:R-:W-:-:S04]  /*3150*/  SEL R2, RZ, 0x1, P0 ;  /* 0x00000001ff027807 */ /* 0x004fc80000000000 */
[----:B------:R-:W-:Y:S01]  /*3160*/  LOP3.LUT R9, R9, R2, RZ, 0x3c, !PT ;  /* 0x0000000209097212 */ /* 0x000fe200078e3cff */
[----:B------:R-:W-:Y:S06]  /*3170*/  @P3 BRA `(.L_x_55) ;  /* 0xfffffffc002c3947 */ /* 0x000fec000383ffff */
[----:B------:R-:W-:Y:S01]  /*3180*/  ULEA UR4, UR5, UR6, 0x3 ;  /* 0x0000000605047291 */ /* 0x000fe2000f8e18ff */
[----:B------:R-:W-:-:S08]  /*3190*/  SHF.L.U32 R3, R12, 0x1f, RZ ;  /* 0x0000001f0c037819 */ /* 0x000fd000000006ff */
[----:B------:R-:W1:Y:S02]  /*31a0*/  SYNCS.PHASECHK.TRANS64 P0, [UR4+0xa0], R3 ;  /* 0x0000a003ff0075a7 */ /* 0x000e640008001004 */
[----:B-1----:R-:W-:Y:S05]  /*31b0*/  @P0 BRA `(.L_x_56) ;  /* 0x0000000000080947 */ /* 0x002fea0003800000 */
[----:B------:R-:W1:Y:S02]  /*31c0*/  SYNCS.PHASECHK.TRANS64.TRYWAIT P0, [UR4+0xa0], R3 ;  /* 0x0000a003ff0075a7 */ /* 0x000e640008001104 */
[----:B-1----:R-:W-:Y:S05]  /*31d0*/  @!P0 BRA `(.L_x_57) ;  /* 0x0000006c00f88947 */ /* 0x002fea0003800000 */
.L_x_56:
[----:B------:R-:W-:-:S04]  /*31e0*/  UIADD3 UR7, UPT, UPT, UR5, 0x1, URZ ;  /* 0x0000000105077890 */ /* 0x000fc8000fffe0ff */
[----:B------:R-:W-:-:S04]  /*31f0*/  UISETP.NE.AND UP0, UPT, UR7, 0x2, UPT ;  /* 0x000000020700788c */ /* 0x000fc8000bf05270 */
[----:B------:R-:W-:Y:S02]  /*3200*/  USEL UR8, URZ, 0x1, UP0 ;  /* 0x00000001ff087887 */ /* 0x000fe40008000000 */
[----:B------:R-:W-:-:S04]  /*3210*/  USEL UR7, UR7, URZ, UP0 ;  /* 0x000000ff07077287 */ /* 0x000fc80008000000 */
[----:B------:R-:W-:Y:S01]  /*3220*/  ULEA UR7, UR7, UR6, 0x3 ;  /* 0x0000000607077291 */ /* 0x000fe2000f8e18ff */
[----:B-1----:R-:W-:-:S04]  /*3230*/  LOP3.LUT R3, R12, UR8, RZ, 0x3c, !PT ;  /* 0x000000080c037c12 */ /* 0x002fc8000f8e3cff */
[----:B------:R-:W-:-:S04]  /*3240*/  SHF.L.U32 R0, R3, 0x1f, RZ ;  /* 0x0000001f03007819 */ /* 0x000fc800000006ff */
[----:B------:R-:W1:Y:S02]  /*3250*/  SYNCS.PHASECHK.TRANS64 P0, [UR7+0xa0], R0 ;  /* 0x0000a000ff0075a7 */ /* 0x000e640008001007 */
[----:B-1----:R-:W-:Y:S05]  /*3260*/  @P0 EXIT ;  /* 0x000000000000094d */ /* 0x002fea0003800000 */
[----:B------:R-:W-:Y:S02]  /*3270*/  SHF.L.U32 R3, R3, 0x1f, RZ ;  /* 0x0000001f03037819 */ /* 0x000fe400000006ff */
[----:B------:R-:W-:-:S07]  /*3280*/  MOV R0, UR7 ;  /* 0x0000000700007c02 */ /* 0x000fce0008000f00 */
.L_x_58:
[----:B-1----:R1:W2:Y:S02]  /*3290*/  SYNCS.PHASECHK.TRANS64.TRYWAIT P0, [R0+URZ+0xa0], R3 ;  /* 0x0000a003000075a7 */ /* 0x0022a400080011ff */
[----:B--2---:R-:W-:Y:S05]  /*32a0*/  @!P0 NANOSLEEP.SYNCS 0x989680 ;  /* 0x009896800000895d */ /* 0x004fea0003900000 */
[----:B------:R-:W2:Y:S02]  /*32b0*/  @!P0 SYNCS.PHASECHK.TRANS64 P0, [R0+URZ+0xa0], R3 ;  /* 0x0000a003000085a7 */ /* 0x000ea400080010ff */
[----:B--2---:R-:W-:Y:S05]  /*32c0*/  @P0 EXIT ;  /* 0x000000000000094d */ /* 0x004fea0003800000 */
[----:B------:R-:W-:Y:S05]  /*32d0*/  BRA `(.L_x_58) ;  /* 0xfffffffc00ec7947 */ /* 0x000fea000383ffff */
.L_x_51:
[----:B------:R-:W-:Y:S05]  /*32e0*/  BRA.U UP4, `(.L_x_59) ;  /* 0x0000001504487547 */ /* 0x000fea000b800000 */
[----:B------:R-:W-:Y:S01]  /*32f0*/  UMOV UR4, 0x40 ;  /* 0x0000004000047882 */ /* 0x000fe20000000000 */
[----:B------:R-:W-:Y:S01]  /*3300*/  NOP ;  /* 0x0000000000007918 */ /* 0x000fe20000000000 */
[----:B------:R-:W-:Y:S01]  /*3310*/  ULEA UR5, UR47, UR4, 0x18 ;  /* 0x000000042f057291 */ /* 0x000fe2000f8ec0ff */
[----:B------:R-:W-:Y:S02]  /*3320*/  UMOV UR6, 0x400 ;  /* 0x0000040000067882 */ /* 0x000fe40000000000 */
[----:B------:R-:W-:-:S06]  /*3330*/  ULEA UR6, UR47, UR6, 0x18 ;  /* 0x000000062f067291 */ /* 0x000fcc000f8ec0ff */
[----:B------:R-:W1:Y:S02]  /*3340*/  LDS.U8 R0, [UR5+0x1c] ;  /* 0x00001c05ff007984 */ /* 0x000e640008000000 */
[----:B-1----:R-:W-:-:S13]  /*3350*/  ISETP.NE.AND P0, PT, R0, RZ, PT ;  /* 0x000000ff0000720c */ /* 0x002fda0003f05270 */
[----:B------:R-:W-:Y:S05]  /*3360*/  @P0 BRA `(.L_x_60) ;  /* 0x0000000400080947 */ /* 0x000fea0003800000 */
[----:B------:R-:W-:Y:S02]  /*3370*/  UISETP.NE.U32.AND UP1, UPT, UR68, 0x1, UPT ;  /* 0x000000014400788c */ /* 0x000fe4000bf25070 */
[----:B------:R-:W-:-:S07]  /*3380*/  UIADD3 UR7, UPT, UPT, UR5, 0x8, URZ ;  /* 0x0000000805077890 */ /* 0x000fce000fffe0ff */
[----:B------:R-:W-:Y:S05]  /*3390*/  BRA.U !UP1, `(.L_x_61) ;  /* 0x00000001099c7547 */ /* 0x000fea000b800000 */
[----:B------:R-:W-:Y:S01]  /*33a0*/  ELECT P0, URZ, PT ;  /* 0x0000000000ff782f */ /* 0x000fe20003800000 */
[----:B------:R-:W-:-:S12]  /*33b0*/  BSSY B0, `(.L_x_61) ;  /* 0x0000025000007945 */ /* 0x000fd80003800000 */
[----:B------:R-:W-:Y:S05]  /*33c0*/  @!P0 BRA `(.L_x_62) ;  /* 0x00000000008c8947 */ /* 0x000fea0003800000 */
[----:B------:R-:W-:-:S05]  /*33d0*/  UMOV UR4, 0x10 ;  /* 0x0000001000047882 */ /* 0x000fca0000000000 */
[----:B------:R-:W-:Y:S04]  /*33e0*/  DEPBAR.LE SB1, 0x36 ;  /* 0x00009d800000791a */ /* 0x000fe80000000000 */
[----:B------:R-:W1:Y:S02]  /*33f0*/  UTCATOMSWS.2CTA.FIND_AND_SET.ALIGN UP0, UR4, UR4 ;  /* 0x00000004000475e3 */ /* 0x000e640008200800 */
[----:B-1----:R-:W-:Y:S01]  /*3400*/  MOV R11, UR4 ;  /* 0x00000004000b7c02 */ /* 0x002fe20008000f00 */
[----:B------:R-:W-:Y:S06]  /*3410*/  BRA.U UP0, `(.L_x_63) ;  /* 0x0000000100187547 */ /* 0x000fec000b800000 */
.L_x_64:
[----:B------:R-:W-:Y:S05]  /*3420*/  NANOSLEEP 0x64 ;  /* 0x000000640000795d */ /* 0x000fea0003800000 */
[----:B------:R-:W-:-:S05]  /*3430*/  UMOV UR4, 0x10 ;  /* 0x0000001000047882 */ /* 0x000fca0000000000 */
[----:B------:R-:W-:Y:S04]  /*3440*/  DEPBAR.LE SB1, 0x36 ;  /* 0x00009d800000791a */ /* 0x000fe80000000000 */
[----:B------:R-:W1:Y:S02]  /*3450*/  UTCATOMSWS.2CTA.FIND_AND_SET.ALIGN UP0, UR4, UR4 ;  /* 0x00000004000475e3 */ /* 0x000e640008200800 */
[----:B-1----:R-:W-:Y:S01]  /*3460*/  MOV R11, UR4 ;  /* 0x00000004000b7c02 */ /* 0x002fe20008000f00 */
[----:B------:R-:W-:Y:S05]  /*3470*/  BRA.U !UP0, `(.L_x_64) ;  /* 0xfffffffd08e87547 */ /* 0x000fea000b83ffff */
.L_x_63:
[----:B------:R-:W1:Y:S01]  /*3480*/  LDS R7, [UR5+0x10] ;  /* 0x00001005ff077984 */ /* 0x000e620008000800 */
[----:B------:R-:W-:Y:S01]  /*3490*/  IMAD.U32 R5, RZ, RZ, UR6 ;  /* 0x00000006ff057e24 */ /* 0x000fe2000f8e00ff */
[----:B------:R-:W-:-:S03]  /*34a0*/  MOV R4, UR69 ;  /* 0x0000004500047c02 */ /* 0x000fc60008000f00 */
[----:B------:R-:W-:Y:S01]  /*34b0*/  VIADD R5, R5, 0x140 ;  /* 0x0000014005057836 */ /* 0x000fe20000000000 */
[----:B-1----:R-:W-:-:S04]  /*34c0*/  SHF.L.U32 R7, R7, 0x1f, RZ ;  /* 0x0000001f07077819 */ /* 0x002fc800000006ff */
[----:B------:R-:W1:Y:S02]  /*34d0*/  SYNCS.PHASECHK.TRANS64.TRYWAIT P0, [UR5+0x8], R7 ;  /* 0x00000807ff0075a7 */ /* 0x000e640008001105 */
[----:B-1----:R-:W-:Y:S05]  /*34e0*/  @P0 BRA `(.L_x_65) ;  /* 0x0000000000080947 */ /* 0x002fea0003800000 */
[----:B------:R-:W1:Y:S02]  /*34f0*/  SYNCS.PHASECHK.TRANS64.TRYWAIT P0, [UR5+0x8], R7 ;  /* 0x00000807ff0075a7 */ /* 0x000e640008001105 */
[----:B-1----:R-:W-:Y:S05]  /*3500*/  @!P0 BRA `(.L_x_66) ;  /* 0x0000006c00448947 */ /* 0x002fea0003800000 */
.L_x_65:
[----:B-1----:R-:W-:Y:S01]  /*3510*/  HFMA2 R0, -RZ, RZ, 0, 5.9604644775390625e-08 ;  /* 0x00000001ff007431 */ /* 0x002fe200000001ff */
[----:B------:R-:W-:Y:S01]  /*3520*/  UPRMT UR4, UR69, 0x654, UR7 ;  /* 0x0000065445047896 */ /* 0x000fe20008000007 */
[----:B------:R-:W-:Y:S01]  /*3530*/  IMAD.MOV.U32 R8, RZ, RZ, 0xffff ;  /* 0x0000ffffff087424 */ /* 0x000fe200078e00ff */
[----:B------:R-:W-:Y:S01]  /*3540*/  PRMT R4, R4, 0x654, R5 ;  /* 0x0000065404047816 */ /* 0x000fe20000000005 */
[----:B------:R-:W-:Y:S02]  /*3550*/  IMAD.MOV.U32 R6, RZ, RZ, 0x4 ;  /* 0x00000004ff067424 */ /* 0x000fe400078e00ff */
[----:B------:R-:W-:Y:S01]  /*3560*/  IMAD.SHL.U32 R9, R11, 0x20, RZ ;  /* 0x000000200b097824 */ /* 0x000fe200078e00ff */
[----:B------:R-:W-:Y:S02]  /*3570*/  MOV R5, UR4 ;  /* 0x0000000400057c02 */ /* 0x000fe40008000f00 */
[-C--:B------:R-:W-:Y:S01]  /*3580*/  SHF.L.U32 R8, R8, R11.reuse, RZ ;  /* 0x0000000b08087219 */ /* 0x080fe200000006ff */
[----:B------:R1:W-:Y:S01]  /*3590*/  SYNCS.ARRIVE.TRANS64.RED RZ, [UR4], R6 ;  /* 0x00000006ffff79a7 */ /* 0x0003e20008000404 */
[----:B------:R-:W-:Y:S01]  /*35a0*/  SHF.L.U32 R7, R0, R11, RZ ;  /* 0x0000000b00077219 */ /* 0x000fe200000006ff */
[----:B------:R1:W-:Y:S04]  /*35b0*/  STS [UR6+0x140], R9 ;  /* 0x00014009ff007988 */ /* 0x0003e80008000806 */
[----:B------:R1:W-:Y:S04]  /*35c0*/  STAS [R4.64], R11 ;  /* 0x0000000b04007dbd */ /* 0x0003e8000c0008ff */
[----:B------:R1:W-:Y:S04]  /*35d0*/  ATOMS.OR RZ, [UR5+0x14], R8 ;  /* 0x00001408ffff798c */ /* 0x0003e8000b000005 */
[----:B------:R1:W-:Y:S04]  /*35e0*/  ATOMS.OR RZ, [UR5+0x18], R7 ;  /* 0x00001807ffff798c */ /* 0x0003e8000b000005 */
[----:B------:R1:W-:Y:S02]  /*35f0*/  ATOMS.XOR RZ, [UR5+0x10], R0 ;  /* 0x00001000ffff798c */ /* 0x0003e4000b800005 */
.L_x_62:
[----:B------:R-:W-:Y:S05]  /*3600*/  BSYNC B0 ;  /* 0x0000000000007941 */ /* 0x000fea0003800000 */
.L_x_61:
[----:B------:R-:W-:Y:S05]  /*3610*/  BRA.U UP1, `(.L_x_67) ;  /* 0x00000001016c7547 */ /* 0x000fea000b800000 */
[----:B------:R-:W-:-:S03]  /*3620*/  UMOV UR4, 0xffffffff ;  /* 0xffffffff00047882 */ /* 0x000fc60000000000 */
[----:B------:R-:W-:Y:S05]  /*3630*/  BRA.DIV UR4, `(.L_x_68) ;  /* 0x0000006e04107947 */ /* 0x000fea000b800000 */
[----:B------:R-:W-:-:S13]  /*3640*/  ELECT P0, URZ, PT ;  /* 0x0000000000ff782f */ /* 0x000fda0003800000 */
.L_x_170:
[----:B------:R-:W-:Y:S05]  /*3650*/  @!P0 BRA `(.L_x_67) ;  /* 0x00000000005c8947 */ /* 0x000fea0003800000 */
[----:B-1----:R-:W1:Y:S02]  /*3660*/  LDS R5, [UR5+0x10] ;  /* 0x00001005ff057984 */ /* 0x002e640008000800 */
[----:B-1----:R-:W-:-:S04]  /*3670*/  SHF.L.U32 R5, R5, 0x1f, RZ ;  /* 0x0000001f05057819 */ /* 0x002fc800000006ff */
[----:B------:R-:W1:Y:S02]  /*3680*/  SYNCS.PHASECHK.TRANS64.TRYWAIT P0, [UR5+0x8], R5 ;  /* 0x00000805ff0075a7 */ /* 0x000e640008001105 */
[----:B-1----:R-:W-:Y:S05]  /*3690*/  @P0 BRA `(.L_x_69) ;  /* 0x0000000000080947 */ /* 0x002fea0003800000 */
[----:B------:R-:W1:Y:S02]  /*36a0*/  SYNCS.PHASECHK.TRANS64.TRYWAIT P0, [UR5+0x8], R5 ;  /* 0x00000805ff0075a7 */ /* 0x000e640008001105 */
[----:B-1----:R-:W-:Y:S05]  /*36b0*/  @!P0 BRA `(.L_x_70) ;  /* 0x0000006c00148947 */ /* 0x002fea0003800000 */
.L_x_69:
[----:B------:R-:W2:Y:S01]  /*36c0*/  LDS R7, [UR6+0x140] ;  /* 0x00014006ff077984 */ /* 0x000ea20008000800 */
[----:B-1----:R-:W-:Y:S02]  /*36d0*/  HFMA2 R0, -RZ, RZ, 0, 5.9604644775390625e-08 ;  /* 0x00000001ff007431 */ /* 0x002fe400000001ff */
[----:B------:R-:W-:Y:S01]  /*36e0*/  IMAD.MOV.U32 R4, RZ, RZ, 0xffff ;  /* 0x0000ffffff047424 */ /* 0x000fe200078e00ff */
[----:B------:R-:W-:Y:S01]  /*36f0*/  UPRMT UR4, UR69, 0x654, UR7 ;  /* 0x0000065445047896 */ /* 0x000fe20008000007 */
[----:B--2---:R-:W-:-:S03]  /*3700*/  IMAD.SHL.U32 R5, R7, 0x20, RZ ;  /* 0x0000002007057824 */ /* 0x004fc600078e00ff */
[-C--:B------:R-:W-:Y:S02]  /*3710*/  SHF.L.U32 R4, R4, R7.reuse, RZ ;  /* 0x0000000704047219 */ /* 0x080fe400000006ff */
[----:B------:R-:W-:Y:S01]  /*3720*/  SHF.L.U32 R7, R0, R7, RZ ;  /* 0x0000000700077219 */ /* 0x000fe200000006ff */
[----:B------:R2:W-:Y:S04]  /*3730*/  STS [UR6+0x140], R5 ;  /* 0x00014005ff007988 */ /* 0x0005e80008000806 */
[----:B------:R2:W-:Y:S04]  /*3740*/  ATOMS.OR RZ, [UR5+0x14], R4 ;  /* 0x00001404ffff798c */ /* 0x0005e8000b000005 */
[----:B------:R2:W-:Y:S01]  /*3750*/  ATOMS.OR RZ, [UR5+0x18], R7 ;  /* 0x00001807ffff798c */ /* 0x0005e2000b000005 */
[----:B------:R-:W-:Y:S03]  /*3760*/  SYNCS.ARRIVE.TRANS64.RED.A1T0 RZ, [UR4], RZ ;  /* 0x000000ffffff79a7 */ /* 0x000fe60008100404 */
[----:B------:R2:W-:Y:S01]  /*3770*/  ATOMS.XOR RZ, [UR5+0x10], R0 ;  /* 0x00001000ffff798c */ /* 0x0005e2000b800005 */
[----:B------:R-:W-:Y:S05]  /*3780*/  BRA `(.L_x_67) ;  /* 0x0000000000107947 */ /* 0x000fea0003800000 */
.L_x_60:
[----:B------:R-:W-:Y:S02]  /*3790*/  MOV R0, 0xffffffff ;  /* 0xffffffff00007802 */ /* 0x000fe40000000f00 */
[----:B------:R-:W-:-:S03]  /*37a0*/  MOV R4, 0x37d0 ;  /* 0x000037d000047802 */ /* 0x000fc60000000f00 */
[----:B------:R1:W-:Y:S04]  /*37b0*/  STS [UR6+0x140], R0 ;  /* 0x00014000ff007988 */ /* 0x0003e80008000806 */
[----:B-1---5:R-:W-:Y:S05]  /*37c0*/  CALL.REL.NOINC `($__internal_1_$__cuda_sm10x_tcgen05_guardrail_trap_phase_invalid_during_alloc) ;  /* 0x0000007000e87944 */ /* 0x022fea0003c00000 */
.L_x_67:
[----:B------:R-:W-:Y:S05]  /*37d0*/  WARPSYNC.ALL ;  /* 0x0000000000007948 */ /* 0x000fea0003800000 */
[----:B------:R-:W3:Y:S01]  /*37e0*/  S2UR UR4, SR_CgaCtaId ;  /* 0x00000000000479c3 */ /* 0x000ee20000008800 */
[----:B------:R-:W-:Y:S01]  /*37f0*/  UMOV UR41, 0x400 ;  /* 0x0000040000297882 */ /* 0x000fe20000000000 */
[----:B------:R-:W-:-:S06]  /*3800*/  NOP ;  /* 0x0000000000007918 */ /* 0x000fcc0000000000 */
[----:B------:R-:W-:Y:S06]  /*3810*/  BAR.ARV 0x6, 0xa0 ;  /* 0x0182800000007b1d */ /* 0x000fec0000002000 */
[----:B------:R-:W4:Y:S01]  /*3820*/  LDCU UR6, c[0x0][0x38c] ;  /* 0x00007180ff0677ac */ /* 0x000f220008000800 */
[----:B------:R-:W-:Y:S01]  /*3830*/  LOP3.LUT R3, R3, 0xffff, RZ, 0xc0, !PT ;  /* 0x0000ffff03037812 */ /* 0x000fe200078ec0ff */
[----:B-1----:R-:W-:Y:S01]  /*3840*/  IMAD.MOV.U32 R9, RZ, RZ, 0x1 ;  /* 0x00000001ff097424 */ /* 0x002fe200078e00ff */
[----:B------:R-:W-:Y:S01]  /*3850*/  LOP3.LUT R2, R2, 0xffff, RZ, 0xc0, !PT ;  /* 0x0000ffff02027812 */ /* 0x000fe200078ec0ff */
[----:B------:R-:W-:Y:S01]  /*3860*/  IMAD.MOV.U32 R8, RZ, RZ, RZ ;  /* 0x000000ffff087224 */ /* 0x000fe200078e00ff */
[----:B------:R-:W-:Y:S01]  /*3870*/  R2UR UR43, R3 ;  /* 0x00000000032b72ca */ /* 0x000fe200000e0000 */
[----:B------:R-:W-:Y:S01]  /*3880*/  UMOV UR47, URZ ;  /* 0x000000ff002f7c82 */ /* 0x000fe20008000000 */
[----:B------:R-:W-:-:S02]  /*3890*/  R2UR UR65, R2 ;  /* 0x00000000024172ca */ /* 0x000fc400000e0000 */
[----:B------:R-:W-:Y:S01]  /*38a0*/  CS2R R2, SRZ ;  /* 0x0000000000027805 */ /* 0x000fe2000001ff00 */
[----:B------:R-:W-:Y:S01]  /*38b0*/  UMOV UR38, URZ ;  /* 0x000000ff00267c82 */ /* 0x000fe20008000000 */
[----:B---3--:R-:W-:Y:S01]  /*38c0*/  ULEA UR41, UR4, UR41, 0x18 ;  /* 0x0000002904297291 */ /* 0x008fe2000f8ec0ff */
[----:B------:R-:W-:Y:S01]  /*38d0*/  UMOV UR37, URZ ;  /* 0x000000ff00257c82 */ /* 0x000fe20008000000 */
[----:B------:R-:W-:Y:S02]  /*38e0*/  UISETP.NE.AND UP3, UPT, UR68, URZ, UPT ;  /* 0x000000ff4400728c */ /* 0x000fe4000bf65270 */
[----:B------:R-:W-:Y:S02]  /*38f0*/  UIADD3 UR5, UPT, UPT, UR41, 0x8400, URZ ;  /* 0x0000840029057890 */ /* 0x000fe4000fffe0ff */
[----:B------:R-:W-:-:S03]  /*3900*/  UIADD3 UR4, UPT, UPT, UR41, 0x28400, URZ ;  /* 0x0002840029047890 */ /* 0x000fc6000fffe0ff */
[----:B--2---:R-:W1:Y:S01]  /*3910*/  LDS R0, [UR41+0x140] ;  /* 0x00014029ff007984 */ /* 0x004e620008000800 */
[----:B----4-:R-:W-:Y:S02]  /*3920*/  UIADD3 UR6, UPT, UPT, UR6, 0x7f, URZ ;  /* 0x0000007f06067890 */ /* 0x010fe4000fffe0ff */
[----:B------:R-:W-:Y:S02]  /*3930*/  USHF.R.U32.HI UR5, URZ, 0x4, UR5 ;  /* 0x00000004ff057899 */ /* 0x000fe40008011605 */
[----:B------:R-:W-:Y:S02]  /*3940*/  USHF.R.S32.HI UR64, URZ, 0x1f, UR6 ;  /* 0x0000001fff407899 */ /* 0x000fe40008011406 */
[----:B------:R-:W-:Y:S02]  /*3950*/  USHF.R.U32.HI UR4, URZ, 0x4, UR4 ;  /* 0x00000004ff047899 */ /* 0x000fe40008011604 */
[----:B------:R-:W-:Y:S02]  /*3960*/  ULEA.HI UR64, UR64, UR6, URZ, 0x7 ;  /* 0x0000000640407291 */ /* 0x000fe4000f8f38ff */
[----:B------:R-:W-:-:S02]  /*3970*/  ULOP3.LUT UR5, UR5, 0x3fff, URZ, 0xc0, !UPT ;  /* 0x00003fff05057892 */ /* 0x000fc4000f8ec0ff */
[----:B------:R-:W-:Y:S02]  /*3980*/  USHF.R.S32.HI UR64, URZ, 0x7, UR64 ;  /* 0x00000007ff407899 */ /* 0x000fe40008011440 */
[----:B------:R-:W-:Y:S02]  /*3990*/  ULOP3.LUT UR45, UR4, 0x3fff, URZ, 0xc0, !UPT ;  /* 0x00003fff042d7892 */ /* 0x000fe4000f8ec0ff */
[----:B------:R-:W-:Y:S01]  /*39a0*/  UISETP.LT.AND UP0, UPT, UR64, 0x1, UPT ;  /* 0x000000014000788c */ /* 0x000fe2000bf01270 */
[----:B------:R-:W-:Y:S01]  /*39b0*/  UMOV UR62, 0x0 ;  /* 0x00000000003e7882 */ /* 0x000fe20000000000 */
        /* <DEDUP_REMOVED lines=9> */
[----:B------:R-:W-:-:S02]  /*3a50*/  ULOP3.LUT UR44, UR5, 0x10000, URZ, 0xfc, !UPT ;  /* 0x00010000052c7892 */ /* 0x000fc4000f8efcff */
[----:B------:R-:W-:Y:S02]  /*3a60*/  ULOP3.LUT UR45, UR45, 0x10000, URZ, 0xfc, !UPT ;  /* 0x000100002d2d7892 */ /* 0x000fe4000f8efcff */
[----:B------:R-:W-:Y:S01]  /*3a70*/  USEL UR66, UR64, 0x1, !UP0 ;  /* 0x0000000140427887 */ /* 0x000fe2000c000000 */
[----:B------:R-:W-:Y:S01]  /*3a80*/  UMOV UR52, 0x0 ;  /* 0x0000000000347882 */ /* 0x000fe20000000000 */
[----:B------:R-:W-:Y:S01]  /*3a90*/  UMOV UR53, 0x10200010 ;  /* 0x1020001000357882 */ /* 0x000fe20000000000 */
[----:B------:R-:W-:Y:S01]  /*3aa0*/  UMOV UR50, 0x0 ;  /* 0x0000000000327882 */ /* 0x000fe20000000000 */
[----:B------:R-:W-:Y:S01]  /*3ab0*/  UMOV UR51, 0x10200010 ;  /* 0x1020001000337882 */ /* 0x000fe20000000000 */
[----:B------:R-:W-:Y:S01]  /*3ac0*/  UMOV UR48, 0x0 ;  /* 0x0000000000307882 */ /* 0x000fe20000000000 */
[----:B-1----:R-:W-:Y:S01]  /*3ad0*/  R2UR UR67, R0 ;  /* 0x00000000004372ca */ /* 0x002fe200000e0000 */
[----:B------:R-:W-:-:S14]  /*3ae0*/  UMOV UR49, 0x10200010 ;  /* 0x1020001000317882 */ /* 0x000fdc0000000000 */
.L_x_78:
[C---:B------:R-:W-:Y:S02]  /*3af0*/  LEA R0, R8.reuse, UR41, 0x3 ;  /* 0x0000002908007c11 */ /* 0x040fe4000f8e18ff */
[----:B------:R-:W-:Y:S02]  /*3b00*/  SHF.L.U32 R5, R3, 0x1f, RZ ;  /* 0x0000001f03057819 */ /* 0x000fe400000006ff */
[----:B------:R-:W-:Y:S02]  /*3b10*/  LEA R4, R8, UR41, 0x4 ;  /* 0x0000002908047c11 */ /* 0x000fe4000f8e20ff */
[----:B------:R-:W1:Y:S02]  /*3b20*/  SYNCS.PHASECHK.TRANS64.TRYWAIT P0, [R0+URZ+0x90], R5 ;  /* 0x00009005000075a7 */ /* 0x000e6400080011ff */
[----:B-1-3--:R-:W-:Y:S05]  /*3b30*/  @!P0 BRA `(.L_x_71) ;  /* 0x00000068000c8947 */ /* 0x00afea0003800000 */
.L_x_171:
[----:B-1----:R-:W1:Y:S01]  /*3b40*/  LDS.128 R4, [R4+0x120] ;  /* 0x0001200004047984 */ /* 0x002e620000000c00 */
[----:B------:R-:W-:Y:S02]  /*3b50*/  VIADD R0, R0, 0xa0 ;  /* 0x000000a000007836 */ /* 0x000fe40000000000 */
[----:B------:R-:W-:Y:S01]  /*3b60*/  VIADD R8, R8, 0x1 ;  /* 0x0000000108087836 */ /* 0x000fe20000000000 */
[----:B------:R-:W-:Y:S01]  /*3b70*/  @!PT LDS RZ, [RZ] ;  /* 0x00000000fffff984 */ /* 0x000fe20000000800 */
[----:B------:R-:W-:Y:S01]  /*3b80*/  @!PT LDS RZ, [RZ] ;  /* 0x00000000fffff984 */ /* 0x000fe20000000800 */
[----:B------:R-:W-:Y:S01]  /*3b90*/  @!PT LDS RZ, [RZ] ;  /* 0x00000000fffff984 */ /* 0x000fe20000000800 */
[----:B------:R-:W-:Y:S01]  /*3ba0*/  @!PT LDS RZ, [RZ] ;  /* 0x00000000fffff984 */ /* 0x000fe20000000800 */
[----:B------:R2:W-:Y:S06]  /*3bb0*/  MEMBAR.ALL.CTA ;  /* 0x0000000000007992 */ /* 0x0005ec0000008000 */
[----:B--2---:R-:W2:Y:S01]  /*3bc0*/  FENCE.VIEW.ASYNC.S ;  /* 0x00000000000073c6 */ /* 0x004ea20000000000 */
[----:B------:R-:W-:-:S04]  /*3bd0*/  PRMT R0, RZ, 0x654, R0 ;  /* 0x00000654ff007816 */ /* 0x000fc80000000000 */
[----:B--2---:R2:W-:Y:S01]  /*3be0*/  SYNCS.ARRIVE.TRANS64.RED.A1T0 RZ, [R0+URZ], RZ ;  /* 0x000000ff00ff79a7 */ /* 0x0045e200081004ff */
[----:B-1----:R-:W-:Y:S01]  /*3bf0*/  LOP3.LUT P1, RZ, R6, 0x1, RZ, 0xc0, !PT ;  /* 0x0000000106ff7812 */ /* 0x002fe2000782c0ff */
[----:B--2---:R-:W-:-:S12]  /*3c00*/  BRA.U UP3, `(.L_x_72) ;  /* 0x0000000503587547 */ /* 0x004fd8000b800000 */
[----:B------:R-:W1:Y:S01]  /*3c10*/  LDCU UR4, c[0x0][0x38c] ;  /* 0x00007180ff0477ac */ /* 0x000e620008000800 */
[----:B------:R-:W-:Y:S02]  /*3c20*/  PLOP3.LUT P2, PT, PT, PT, PT, 0x80, 0x8 ;  /* 0x000000000008781c */ /* 0x000fe40003f4f070 */
[----:B------:R-:W-:Y:S01]  /*3c30*/  SHF.L.U32 R5, R9, 0x1f, RZ ;  /* 0x0000001f09057819 */ /* 0x000fe200000006ff */
[----:B------:R-:W-:Y:S02]  /*3c40*/  ULEA UR46, UR47, UR41, 0x3 ;  /* 0x000000292f2e7291 */ /* 0x000fe4000f8e18ff */
[----:B------:R-:W-:Y:S02]  /*3c50*/  ULEA UR36, UR47, UR67, 0x7 ;  /* 0x000000432f247291 */ /* 0x000fe4000f8e38ff */
[----:B-1----:R-:W-:-:S06]  /*3c60*/  UISETP.GE.AND UP0, UPT, UR4, 0x1, UPT ;  /* 0x000000010400788c */ /* 0x002fcc000bf06270 */
[----:B------:R-:W-:-:S05]  /*3c70*/  PLOP3.LUT P0, PT, PT, PT, UP0, 0x80, 0x8 ;  /* 0x000000000008781c */ /* 0x000fca0003f0f008 */
[----:B------:R-:W-:-:S08]  /*3c80*/  @UP0 ULEA UR4, UR38, UR41, 0x3 ;  /* 0x0000002926040291 */ /* 0x000fd0000f8e18ff */
[----:B------:R-:W-:-:S04]  /*3c90*/  @P0 SHF.L.U32 R0, R2, 0x1f, RZ ;  /* 0x0000001f02000819 */ /* 0x000fc800000006ff */
[----:B------:R1:W2:Y:S01]  /*3ca0*/  @P0 SYNCS.PHASECHK.TRANS64.TRYWAIT P2, [UR4], R0 ;  /* 0x00000000ff0005a7 */ /* 0x0002a20008041104 */
[----:B------:R-:W3:Y:S02]  /*3cb0*/  SYNCS.PHASECHK.TRANS64.TRYWAIT P0, [UR46+0xd0], R5 ;  /* 0x0000d005ff0075a7 */ /* 0x000ee4000800112e */
[----:B-123--:R-:W-:Y:S05]  /*3cc0*/  @!P0 BRA `(.L_x_73) ;  /* 0x0000006400bc8947 */ /* 0x00efea0003800000 */
.L_x_173:
[----:B------:R-:W-:Y:S01]  /*3cd0*/  UMOV UR42, UR37 ;  /* 0x00000025002a7c82 */ /* 0x000fe20008000000 */
[----:B------:R-:W-:Y:S05]  /*3ce0*/  BRA.U !UP0, `(.L_x_74) ;  /* 0x0000000508107547 */ /* 0x000fea000b800000 */
[----:B------:R-:W-:Y:S02]  /*3cf0*/  UIADD3 UR42, UPT, UPT, UR66, UR37, URZ ;  /* 0x00000025422a7290 */ /* 0x000fe4000fffe0ff */
[----:B------:R-:W-:Y:S01]  /*3d00*/  UPLOP3.LUT UP2, UPT, UPT, UPT, UPT, 0x40, 0x4 ;  /* 0x000000000004789c */ /* 0x000fe20003f4e870 */
[----:B------:R-:W-:Y:S01]  /*3d10*/  UMOV UR39, UR64 ;  /* 0x0000004000277c82 */ /* 0x000fe20008000000 */
[----:B------:R-:W-:-:S09]  /*3d20*/  UMOV UR5, UR38 ;  /* 0x0000002600057c82 */ /* 0x000fd20008000000 */
.L_x_77:
[----:B------:R-:W-:Y:S01]  /*3d30*/  ULEA UR7, UR5, UR41, 0x3 ;  /* 0x0000002905077291 */ /* 0x000fe2000f8e18ff */
[----:B--23--:R-:W-:Y:S11]  /*3d40*/  @P2 BRA `(.L_x_75) ;  /* 0x00000000000c2947 */ /* 0x00cff60003800000 */
[----:B-1----:R-:W-:Y:S04]  /*3d50*/  SHF.L.U32 R5, R2, 0x1f, RZ ;  /* 0x0000001f02057819 */ /* 0x002fe800000006ff */
[----:B------:R-:W1:Y:S02]  /*3d60*/  SYNCS.PHASECHK.TRANS64.TRYWAIT P0, [UR7], R5 ;  /* 0x00000005ff0075a7 */ /* 0x000e640008001107 */
[----:B-1----:R-:W-:Y:S05]  /*3d70*/  @!P0 BRA `(.L_x_76) ;  /* 0x0000006400a88947 */ /* 0x002fea0003800000 */
.L_x_75:
[----:B------:R-:W-:Y:S01]  /*3d80*/  UISETP.NE.AND UP0, UPT, UR39, 0x1, UPT ;  /* 0x000000012700788c */ /* 0x000fe2000bf05270 */
[----:B------:R-:W-:Y:S01]  /*3d90*/  PLOP3.LUT P2, PT, PT, PT, PT, 0x80, 0x8 ;  /* 0x000000000008781c */ /* 0x000fe20003f4f070 */
[----:B------:R-:W-:Y:S02]  /*3da0*/  UIADD3 UR4, UPT, UPT, UR5, 0x1, URZ ;  /* 0x0000000105047890 */ /* 0x000fe4000fffe0ff */
[----:B------:R-:W-:Y:S02]  /*3db0*/  UIADD3 UR40, UPT, UPT, UR7, 0x20, URZ ;  /* 0x0000002007287890 */ /* 0x000fe4000fffe0ff */
[----:B------:R-:W-:Y:S01]  /*3dc0*/  UISETP.NE.AND UP1, UPT, UR4, 0x4, UPT ;  /* 0x000000040400788c */ /* 0x000fe2000bf25270 */
[----:B------:R-:W-:Y:S01]  /*3dd0*/  PLOP3.LUT P0, PT, PT, PT, UP0, 0x80, 0x8 ;  /* 0x000000000008781c */ /* 0x000fe20003f0f008 */
[----:B------:R-:W-:Y:S02]  /*3de0*/  UIADD3 UR37, UPT, UPT, UR37, 0x1, URZ ;  /* 0x0000000125257890 */ /* 0x000fe4000fffe0ff */
[----:B------:R-:W-:Y:S02]  /*3df0*/  USEL UR6, URZ, 0x1, UP1 ;  /* 0x00000001ff067887 */ /* 0x000fe40008800000 */
[----:B------:R-:W-:Y:S02]  /*3e00*/  USEL UR38, UR4, URZ, UP1 ;  /* 0x000000ff04267287 */ /* 0x000fe40008800000 */
[----:B------:R-:W-:Y:S02]  /*3e10*/  UIADD3 UR39, UPT, UPT, UR39, -0x1, URZ ;  /* 0xffffffff27277890 */ /* 0x000fe4000fffe0ff */
[----:B------:R-:W-:Y:S01]  /*3e20*/  @UP0 ULEA UR4, UR38, UR41, 0x3 ;  /* 0x0000002926040291 */ /* 0x000fe2000f8e18ff */
[----:B------:R-:W-:Y:S01]  /*3e30*/  LOP3.LUT R2, R2, UR6, RZ, 0x3c, !PT ;  /* 0x0000000602027c12 */ /* 0x000fe2000f8e3cff */
[----:B------:R-:W-:Y:S02]  /*3e40*/  ULEA UR6, UR5, UR45, 0xa ;  /* 0x0000002d05067291 */ /* 0x000fe4000f8e50ff */
[----:B------:R-:W-:Y:S01]  /*3e50*/  UISETP.NE.AND UP0, UPT, UR37, UR42, UPT ;  /* 0x0000002a2500728c */ /* 0x000fe2000bf05270 */
[----:B-1----:R-:W-:Y:S01]  /*3e60*/  @P0 SHF.L.U32 R0, R2, 0x1f, RZ ;  /* 0x0000001f02000819 */ /* 0x002fe200000006ff */
[----:B------:R-:W-:Y:S02]  /*3e70*/  UIADD3 UR34, UPT, UPT, UR6, 0x2, URZ ;  /* 0x0000000206227890 */ /* 0x000fe4000fffe0ff */
[----:B------:R-:W-:Y:S01]  /*3e80*/  UIADD3 UR30, UPT, UPT, UR6, 0x4, URZ ;  /* 0x00000004061e7890 */ /* 0x000fe2000fffe0ff */
[----:B------:R2:W3:Y:S01]  /*3e90*/  @P0 SYNCS.PHASECHK.TRANS64.TRYWAIT P2, [UR4], R0 ;  /* 0x00000000ff0005a7 */ /* 0x0004e20008041104 */
[----:B------:R-:W-:Y:S02]  /*3ea0*/  ULEA UR4, UR5, UR44, 0xb ;  /* 0x0000002c05047291 */ /* 0x000fe4000f8e58ff */
[----:B------:R-:W-:Y:S02]  /*3eb0*/  UIADD3 UR26, UPT, UPT, UR6, 0x6, URZ ;  /* 0x00000006061a7890 */ /* 0x000fe4000fffe0ff */
        /* <DEDUP_REMOVED lines=10> */
[----:B------:R-:W-:Y:S01]  /*3f60*/  UIADD3 UR8, UPT, UPT, UR4, 0x406, URZ ;  /* 0x0000040604087890 */ /* 0x000fe2000fffe0ff */
[----:B------:R-:W-:Y:S01]  /*3f70*/  UMOV UR7, 0x40004040 ;  /* 0x4000404000077882 */ /* 0x000fe20000000000 */
[----:B------:R-:W-:Y:S01]  /*3f80*/  UMOV UR5, 0x40004040 ;  /* 0x4000404000057882 */ /* 0x000fe20000000000 */
[----:B------:R-:W-:Y:S01]  /*3f90*/  UMOV UR35, 0x40004040 ;  /* 0x4000404000237882 */ /* 0x000fe20000000000 */
[----:B------:R1:W-:Y:S01]  /*3fa0*/  UTCHMMA.2CTA gdesc[UR4], gdesc[UR6], tmem[UR36], tmem[UR62], idesc[UR63], UP2 ;  /* 0x00ff3e06040075ea */ /* 0x0003e20009200024 */
[----:B------:R-:W-:Y:S01]  /*3fb0*/  UPLOP3.LUT UP2, UPT, UPT, UPT, UPT, 0x80, 0x8 ;  /* 0x000000000008789c */ /* 0x000fe20003f4f070 */
[----:B------:R-:W-:Y:S01]  /*3fc0*/  UMOV UR33, 0x40004040 ;  /* 0x4000404000217882 */ /* 0x000fe20000000000 */
[----:B------:R-:W-:Y:S01]  /*3fd0*/  UMOV UR31, 0x40004040 ;  /* 0x40004040001f7882 */ /* 0x000fe20000000000 */
[----:B------:R2:W-:Y:S01]  /*3fe0*/  UTCHMMA.2CTA gdesc[UR32], gdesc[UR34], tmem[UR36], tmem[UR60], idesc[UR61], UPT ;  /* 0x00ff3c22200075ea */ /* 0x0005e2000ba00024 */
        /* <DEDUP_REMOVED lines=14> */
[----:B------:R-:W-:Y:S01]  /*40d0*/  UMOV UR9, 0x40004040 ;  /* 0x4000404000097882 */ /* 0x000fe20000000000 */
[----:B------:R2:W-:Y:S01]  /*40e0*/  UTCHMMA.2CTA gdesc[UR12], gdesc[UR14], tmem[UR36], tmem[UR50], idesc[UR51], UPT ;  /* 0x00ff320e0c0075ea */ /* 0x0005e2000ba00024 */
[----:B------:R2:W-:Y:S01]  /*40f0*/  UTCHMMA.2CTA gdesc[UR8], gdesc[UR10], tmem[UR36], tmem[UR48], idesc[UR49], UPT ;  /* 0x00ff300a080075ea */ /* 0x0005e2000ba00024 */
[----:B------:R2:W-:Y:S01]  /*4100*/  UTCBAR.2CTA.MULTICAST [UR40], URZ, UR43 ;  /* 0x000000ff280073e9 */ /* 0x0005e2000820082b */
[----:B-1----:R-:W-:Y:S01]  /*4110*/  UMOV UR5, UR38 ;  /* 0x0000002600057c82 */ /* 0x002fe20008000000 */
[----:B------:R-:W-:Y:S05]  /*4120*/  BRA.U UP0, `(.L_x_77) ;  /* 0xfffffffd00007547 */ /* 0x000fea000b83ffff */
.L_x_74:
[----:B------:R-:W-:Y:S01]  /*4130*/  UIADD3 UR4, UPT, UPT, UR46, 0xb0, URZ ;  /* 0x000000b02e047890 */ /* 0x000fe2000fffe0ff */
[----:B------:R-:W-:-:S08]  /*4140*/  UMOV UR37, UR42 ;  /* 0x0000002a00257c82 */ /* 0x000fd00008000000 */
[----:B------:R4:W-:Y:S01]  /*4150*/  UTCBAR.2CTA.MULTICAST [UR4], URZ, UR65 ;  /* 0x000000ff040073e9 */ /* 0x0009e20008200841 */
[----:B------:R-:W-:Y:S02]  /*4160*/  NOP ;  /* 0x0000000000007918 */ /* 0x000fe40000000000 */
.L_x_72:
[----:B----4-:R-:W-:Y:S01]  /*4170*/  UIADD3 UR4, UPT, UPT, UR47, 0x1, URZ ;  /* 0x000000012f047890 */ /* 0x010fe2000fffe0ff */
[----:B------:R-:W-:-:S03]  /*4180*/  ISETP.NE.AND P0, PT, R8, 0x2, PT ;  /* 0x000000020800780c */ /* 0x000fc60003f05270 */
[----:B------:R-:W-:Y:S01]  /*4190*/  UISETP.NE.AND UP0, UPT, UR4, 0x4, UPT ;  /* 0x000000040400788c */ /* 0x000fe2000bf05270 */
[----:B-12---:R-:W-:Y:S02]  /*41a0*/  SEL R0, RZ, 0x1, P0 ;  /* 0x00000001ff007807 */ /* 0x006fe40000000000 */
[----:B------:R-:W-:Y:S01]  /*41b0*/  SEL R8, R8, RZ, P0 ;  /* 0x000000ff08087207 */ /* 0x000fe20000000000 */
[----:B------:R-:W-:Y:S01]  /*41c0*/  USEL UR5, URZ, 0x1, UP0 ;  /* 0x00000001ff057887 */ /* 0x000fe20008000000 */
[----:B------:R-:W-:Y:S01]  /*41d0*/  LOP3.LUT R3, R3, R0, RZ, 0x3c, !PT ;  /* 0x0000000003037212 */ /* 0x000fe200078e3cff */
[----:B------:R-:W-:-:S04]  /*41e0*/  USEL UR47, UR4, URZ, UP0 ;  /* 0x000000ff042f7287 */ /* 0x000fc80008000000 */
[----:B------:R-:W-:Y:S01]  /*41f0*/  LOP3.LUT R9, R9, UR5, RZ, 0x3c, !PT ;  /* 0x0000000509097c12 */ /* 0x000fe2000f8e3cff */
[----:B------:R-:W-:Y:S07]  /*4200*/  @P1 BRA `(.L_x_78) ;  /* 0xfffffff800381947 */ /* 0x000fee000383ffff */
[----:B------:R-:W1:Y:S01]  /*4210*/  S2UR UR8, SR_CgaCtaId ;  /* 0x00000000000879c3 */ /* 0x000e620000008800 */
[----:B------:R-:W-:Y:S01]  /*4220*/  ELECT P0, URZ, PT ;  /* 0x0000000000ff782f */ /* 0x000fe20003800000 */
[----:B------:R-:W-:Y:S01]  /*4230*/  HFMA2 R0, -RZ, RZ, 0, 5.9604644775390625e-08 ;  /* 0x00000001ff007431 */ /* 0x000fe200000001ff */
[----:B------:R-:W-:-:S05]  /*4240*/  UMOV UR4, 0x40 ;  /* 0x0000004000047882 */ /* 0x000fca0000000000 */
[----:B------:R-:W-:Y:S01]  /*4250*/  UVIRTCOUNT.DEALLOC.SMPOOL 0x80 ;  /* 0x000000800000784c */ /* 0x000fe20000000000 */
[----:B------:R-:W-:Y:S02]  /*4260*/  UISETP.NE.AND UP1, UPT, UR68, URZ, UPT ;  /* 0x000000ff4400728c */ /* 0x000fe4000bf25270 */
[----:B-1----:R-:W-:-:S09]  /*4270*/  ULEA UR8, UR8, UR4, 0x18 ;  /* 0x0000000408087291 */ /* 0x002fd2000f8ec0ff */
[----:B------:R1:W-:Y:S01]  /*4280*/  @P0 STS.U8 [UR8+0x1c], R0 ;  /* 0x00001c00ff000988 */ /* 0x0003e20008000008 */
[----:B------:R-:W-:Y:S05]  /*4290*/  BRA.U UP1, `(.L_x_79) ;  /* 0x0000000101a07547 */ /* 0x000fea000b800000 */
[----:B------:R-:W-:Y:S01]  /*42a0*/  UIADD3 UR7, UPT, UPT, UR41, 0xd0, URZ ;  /* 0x000000d029077890 */ /* 0x000fe2000fffe0ff */
[----:B------:R-:W-:-:S03]  /*42b0*/  SHF.L.U32 R3, R9, 0x1f, RZ ;  /* 0x0000001f09037819 */ /* 0x000fc600000006ff */
[----:B------:R-:W-:-:S09]  /*42c0*/  ULEA UR4, UR47, UR7, 0x3 ;  /* 0x000000072f047291 */ /* 0x000fd2000f8e18ff */
[----:B------:R-:W2:Y:S02]  /*42d0*/  SYNCS.PHASECHK.TRANS64.TRYWAIT P0, [UR4], R3 ;  /* 0x00000003ff0075a7 */ /* 0x000ea40008001104 */
[----:B--2---:R-:W-:Y:S05]  /*42e0*/  @!P0 BRA `(.L_x_80) ;  /* 0x0000006000648947 */ /* 0x004fea0003800000 */
.L_x_176:
        /* <DEDUP_REMOVED lines=9> */
.L_x_178:
        /* <DEDUP_REMOVED lines=9> */
.L_x_180:
[----:B------:R-:W-:-:S04]  /*4410*/  UIADD3 UR4, UPT, UPT, UR4, 0x1, URZ ;  /* 0x0000000104047890 */ /* 0x000fc8000fffe0ff */
[----:B------:R-:W-:-:S04]  /*4420*/  UISETP.NE.AND UP0, UPT, UR4, 0x4, UPT ;  /* 0x000000040400788c */ /* 0x000fc8000bf05270 */
[----:B------:R-:W-:Y:S02]  /*4430*/  USEL UR5, URZ, 0x1, UP0 ;  /* 0x00000001ff057887 */ /* 0x000fe40008000000 */
[----:B------:R-:W-:-:S04]  /*4440*/  USEL UR4, UR4, URZ, UP0 ;  /* 0x000000ff04047287 */ /* 0x000fc80008000000 */
[----:B------:R-:W-:Y:S01]  /*4450*/  ULEA UR4, UR4, UR7, 0x3 ;  /* 0x0000000704047291 */ /* 0x000fe2000f8e18ff */
[----:B-1----:R-:W-:-:S04]  /*4460*/  LOP3.LUT R3, R2, UR5, RZ, 0x3c, !PT ;  /* 0x0000000502037c12 */ /* 0x002fc8000f8e3cff */
[----:B------:R-:W-:Y:S01]  /*4470*/  SHF.L.U32 R3, R3, 0x1f, RZ ;  /* 0x0000001f03037819 */ /* 0x000fe200000006ff */
[----:B------:R-:W-:-:S04]  /*4480*/  IMAD.U32 R0, RZ, RZ, UR4 ;  /* 0x00000004ff007e24 */ /* 0x000fc8000f8e00ff */
[----:B------:R1:W2:Y:S03]  /*4490*/  SYNCS.PHASECHK.TRANS64.TRYWAIT P0, [R0+URZ], R3 ;  /* 0x00000003000075a7 */ /* 0x0002a600080011ff */
[----:B--2---:R-:W-:Y:S05]  /*44a0*/  @!P0 NANOSLEEP.SYNCS 0x989680 ;  /* 0x009896800000895d */ /* 0x004fea0003900000 */
[----:B------:R-:W2:Y:S02]  /*44b0*/  @!P0 SYNCS.PHASECHK.TRANS64 P0, [R0+URZ], R3 ;  /* 0x00000003000085a7 */ /* 0x000ea400080010ff */
[----:B--2---:R-:W-:Y:S05]  /*44c0*/  @P0 BRA `(.L_x_83) ;  /* 0x0000000000200947 */ /* 0x004fea0003800000 */
.L_x_84:
[----:B--2---:R2:W4:Y:S02]  /*44d0*/  SYNCS.PHASECHK.TRANS64.TRYWAIT P0, [R0+URZ], R3 ;  /* 0x00000003000075a7 */ /* 0x00452400080011ff */
[----:B----4-:R-:W-:Y:S05]  /*44e0*/  @!P0 NANOSLEEP.SYNCS 0x989680 ;  /* 0x009896800000895d */ /* 0x010fea0003900000 */
[----:B------:R-:W4:Y:S02]  /*44f0*/  @!P0 SYNCS.PHASECHK.TRANS64 P0, [R0+URZ], R3 ;  /* 0x00000003000085a7 */ /* 0x000f2400080010ff */
[----:B----4-:R-:W-:Y:S05]  /*4500*/  @!P0 BRA `(.L_x_84) ;  /* 0xfffffffc00f08947 */ /* 0x010fea000383ffff */
[----:B------:R-:W-:Y:S05]  /*4510*/  BRA `(.L_x_83) ;  /* 0x00000000000c7947 */ /* 0x000fea0003800000 */
.L_x_79:
[----:B------:R-:W-:-:S04]  /*4520*/  UIADD3 UR4, UPT, UPT, UR41, 0x110, URZ ;  /* 0x0000011029047890 */ /* 0x000fc8000fffe0ff */
[----:B------:R-:W-:-:S09]  /*4530*/  UPRMT UR4, UR69, 0x654, UR4 ;  /* 0x0000065445047896 */ /* 0x000fd20008000004 */
[----:B------:R-:W-:Y:S03]  /*4540*/  SYNCS.ARRIVE.TRANS64.RED.A1T0 RZ, [UR4], RZ ;  /* 0x000000ffffff79a7 */ /* 0x000fe60008100404 */
.L_x_83:
[----:B-12---:R-:W-:Y:S01]  /*4550*/  SHF.L.U32 R3, RZ, 0x1f, RZ ;  /* 0x0000001fff037819 */ /* 0x006fe200000006ff */
[----:B------:R-:W-:Y:S01]  /*4560*/  UIADD3 UR4, UPT, UPT, UR41, 0x110, URZ ;  /* 0x0000011029047890 */ /* 0x000fe2000fffe0ff */
[----:B------:R-:W-:Y:S02]  /*4570*/  PLOP3.LUT P0, PT, PT, PT, UP1, 0x80, 0x8 ;  /* 0x000000000008781c */ /* 0x000fe40003f0f018 */
[----:B------:R-:W1:Y:S02]  /*4580*/  SYNCS.PHASECHK.TRANS64.TRYWAIT P1, [UR41+0x110], R3 ;  /* 0x00011003ff0075a7 */ /* 0x000e640008021129 */
[----:B-1----:R-:W-:Y:S09]  /*4590*/  @!P1 BRA `(.L_x_85) ;  /* 0x0000006000009947 */ /* 0x002ff20003800000 */
.L_x_182:
[----:B------:R-:W-:Y:S01]  /*45a0*/  @!UP1 UPRMT UR4, UR69, 0x654, UR4 ;  /* 0x0000065445049896 */ /* 0x000fe20008000004 */
[----:B------:R-:W-:Y:S01]  /*45b0*/  UMOV UR5, 0xffff ;  /* 0x0000ffff00057882 */ /* 0x000fe20000000000 */
[----:B------:R-:W-:-:S07]  /*45c0*/  UMOV UR6, 0x1 ;  /* 0x0000000100067882 */ /* 0x000fce0000000000 */
[----:B------:R-:W-:Y:S01]  /*45d0*/  @!P0 SYNCS.ARRIVE.TRANS64.RED.A1T0 RZ, [UR4], RZ ;  /* 0x000000ffffff89a7 */ /* 0x000fe20008100404 */
[----:B------:R-:W-:Y:S01]  /*45e0*/  NOP ;  /* 0x0000000000007918 */ /* 0x000fe20000000000 */
[----:B-1----:R-:W1:Y:S01]  /*45f0*/  LDS R0, [UR8+0x14] ;  /* 0x00001408ff007984 */ /* 0x002e620008000800 */
[----:B------:R-:W-:-:S04]  /*4600*/  ULOP3.LUT UR4, UR67, 0xffff, URZ, 0xc0, !UPT ;  /* 0x0000ffff43047892 */ /* 0x000fc8000f8ec0ff */
[----:B------:R-:W-:-:S04]  /*4610*/  USHF.R.U32.HI UR4, URZ, 0x5, UR4 ;  /* 0x00000005ff047899 */ /* 0x000fc80008011604 */
[----:B------:R-:W-:Y:S02]  /*4620*/  USHF.L.U32 UR5, UR5, UR4, URZ ;  /* 0x0000000405057299 */ /* 0x000fe400080006ff */
[----:B------:R-:W-:-:S04]  /*4630*/  USHF.L.U32 UR4, UR6, UR4, URZ ;  /* 0x0000000406047299 */ /* 0x000fc800080006ff */
[----:B-1----:R-:W-:-:S04]  /*4640*/  LOP3.LUT R0, R0, UR5, RZ, 0xc0, !PT ;  /* 0x0000000500007c12 */ /* 0x002fc8000f8ec0ff */
[----:B------:R-:W-:-:S13]  /*4650*/  ISETP.NE.AND P0, PT, R0, UR5, PT ;  /* 0x0000000500007c0c */ /* 0x000fda000bf05270 */
[----:B------:R-:W-:Y:S05]  /*4660*/  @P0 BRA `(.L_x_86) ;  /* 0x0000000000580947 */ /* 0x000fea0003800000 */
[----:B------:R-:W1:Y:S02]  /*4670*/  LDS R0, [UR8+0x18] ;  /* 0x00001808ff007984 */ /* 0x000e640008000800 */
[----:B-1----:R-:W-:-:S04]  /*4680*/  LOP3.LUT R0, R0, UR4, RZ, 0xc0, !PT ;  /* 0x0000000400007c12 */ /* 0x002fc8000f8ec0ff */
[----:B------:R-:W-:-:S13]  /*4690*/  ISETP.NE.AND P0, PT, R0, UR4, PT ;  /* 0x0000000400007c0c */ /* 0x000fda000bf05270 */
[----:B------:R-:W-:Y:S05]  /*46a0*/  @P0 BRA `(.L_x_87) ;  /* 0x00000000003c0947 */ /* 0x000fea0003800000 */
[----:B------:R-:W1:Y:S01]  /*46b0*/  S2R R2, SR_LANEID ;  /* 0x0000000000027919 */ /* 0x000e620000000000 */
[----:B------:R-:W-:Y:S01]  /*46c0*/  ULOP3.LUT UR5, URZ, UR5, URZ, 0x33, !UPT ;  /* 0x00000005ff057292 */ /* 0x000fe2000f8e33ff */
[----:B------:R-:W-:Y:S01]  /*46d0*/  LOP3.LUT R4, RZ, UR4, RZ, 0x33, !PT ;  /* 0x00000004ff047c12 */ /* 0x000fe2000f8e33ff */
[----:B------:R-:W-:Y:S02]  /*46e0*/  VOTEU.ANY UR4, UPT, PT ;  /* 0x0000000000047886 */ /* 0x000fe400038e0100 */
[----:B------:R-:W-:Y:S01]  /*46f0*/  UFLO.U32 UR4, UR4 ;  /* 0x00000004000472bd */ /* 0x000fe200080e0000 */
[----:B------:R-:W2:Y:S01]  /*4700*/  REDUX UR6, R4 ;  /* 0x00000000040673c4 */ /* 0x000ea20000000000 */
[----:B------:R-:W-:-:S06]  /*4710*/  IMAD.U32 R0, RZ, RZ, UR5 ;  /* 0x00000005ff007e24 */ /* 0x000fcc000f8e00ff */
[----:B------:R4:W-:Y:S01]  /*4720*/  UTCATOMSWS.AND URZ, UR5 ;  /* 0x0000000500ff79e3 */ /* 0x0009e20008000000 */
[----:B------:R-:W3:Y:S01]  /*4730*/  REDUX UR7, R0 ;  /* 0x00000000000773c4 */ /* 0x000ee20000000000 */
[----:B-1----:R-:W-:Y:S01]  /*4740*/  ISETP.EQ.U32.AND P0, PT, R2, UR4, PT ;  /* 0x0000000402007c0c */ /* 0x002fe2000bf02070 */
[----:B--2---:R-:W-:Y:S01]  /*4750*/  IMAD.U32 R2, RZ, RZ, UR6 ;  /* 0x00000006ff027e24 */ /* 0x004fe2000f8e00ff */
[----:B---3--:R-:W-:-:S11]  /*4760*/  MOV R3, UR7 ;  /* 0x0000000700037c02 */ /* 0x008fd60008000f00 */
[----:B------:R4:W-:Y:S04]  /*4770*/  @P0 ATOMS.AND RZ, [UR8+0x14], R3 ;  /* 0x00001403ffff098c */ /* 0x0009e8000a800008 */
[----:B------:R4:W-:Y:S01]  /*4780*/  @P0 ATOMS.AND RZ, [UR8+0x18], R2 ;  /* 0x00001802ffff098c */ /* 0x0009e2000a800008 */
[----:B------:R-:W-:Y:S05]  /*4790*/  BRA `(.L_x_88) ;  /* 0x0000000000147947 */ /* 0x000fea0003800000 */
.L_x_87:
[----:B------:R-:W-:Y:S02]  /*47a0*/  MOV R2, 0x47c0 ;  /* 0x000047c000027802 */ /* 0x000fe40000000f00 */
[----:B---3-5:R-:W-:Y:S05]  /*47b0*/  CALL.REL.NOINC `($__internal_0_$__cuda_sm10x_tcgen05_guardrail_trap_col_being_dealloced_not_returned_by_alloc) ;  /* 0x0000006000e07944 */ /* 0x028fea0003c00000 */
[----:B------:R-:W-:Y:S05]  /*47c0*/  BRA `(.L_x_88) ;  /* 0x0000000000087947 */ /* 0x000fea0003800000 */
.L_x_86:
[----:B------:R-:W-:Y:S02]  /*47d0*/  MOV R2, 0x47f0 ;  /* 0x000047f000027802 */ /* 0x000fe40000000f00 */
[----:B---3-5:R-:W-:Y:S05]  /*47e0*/  CALL.REL.NOINC `($__internal_2_$__cuda_sm10x_tcgen05_guardrail_trap_unallocated_columns_being_dealloced) ;  /* 0x0000006000ec7944 */ /* 0x028fea0003c00000 */
.L_x_88:
[----:B------:R-:W-:Y:S01]  /*47f0*/  NOP ;  /* 0x0000000000007918 */ /* 0x000fe20000000000 */
[----:B----4-:R-:W-:Y:S05]  /*4800*/  EXIT ;  /* 0x000000000000794d */ /* 0x010fea0003800000 */
.L_x_59:
[----:B------:R-:W-:-:S09]  /*4810*/  UISETP.NE.OR UP0, UPT, UR18, 0x3, !UP3 ;  /* 0x000000031200788c */ /* 0x000fd2000df05670 */
[----:B------:R-:W-:Y:S05]  /*4820*/  BRA.U UP0, `(.L_x_89) ;  /* 0x0000001100547547 */ /* 0x000fea000b800000 */
[----:B------:R-:W1:Y:S01]  /*4830*/  LDCU UR31, c[0x0][0x370] ;  /* 0x00006e00ff1f77ac */ /* 0x000e620008000800 */
[----:B------:R-:W2:Y:S01]  /*4840*/  LDC.64 R16, c[0x0][0x348] ;  /* 0x0000d200ff107b82 */ /* 0x000ea20000000a00 */
[----:B------:R-:W-:Y:S02]  /*4850*/  HFMA2 R13, -RZ, RZ, 0, 0 ;  /* 0x00000000ff0d7431 */ /* 0x000fe400000001ff */
[----:B------:R-:W-:Y:S01]  /*4860*/  IMAD.MOV.U32 R15, RZ, RZ, 0x1 ;  /* 0x00000001ff0f7424 */ /* 0x000fe200078e00ff */
[----:B------:R-:W1:Y:S01]  /*4870*/  LDCU.128 UR48, c[0x0][0xb10] ;  /* 0x00016200ff3077ac */ /* 0x000e620008000c00 */
[----:B------:R-:W-:Y:S01]  /*4880*/  IMAD.MOV.U32 R14, RZ, RZ, RZ ;  /* 0x000000ffff0e7224 */ /* 0x000fe200078e00ff */
[----:B------:R-:W-:Y:S01]  /*4890*/  MOV R7, 0x2000 ;  /* 0x0000200000077802 */ /* 0x000fe20000000f00 */
[----:B------:R-:W3:Y:S01]  /*48a0*/  LDCU UR30, c[0x0][0x374] ;  /* 0x00006e80ff1e77ac */ /* 0x000ee20008000800 */
[----:B------:R-:W4:Y:S01]  /*48b0*/  LDC.64 R2, c[0x0][0x888] ;  /* 0x00022200ff027b82 */ /* 0x000f220000000a00 */
[----:B------:R-:W3:Y:S01]  /*48c0*/  LDCU UR15, c[0x0][0xb0c] ;  /* 0x00016180ff0f77ac */ /* 0x000ee20008000800 */
[----:B------:R-:W2:Y:S06]  /*48d0*/  LDCU UR41, c[0x0][0xb20] ;  /* 0x00016400ff2977ac */ /* 0x000eac0008000800 */
[----:B------:R-:W4:Y:S01]  /*48e0*/  LDC.64 R4, c[0x0][0x890] ;  /* 0x00022400ff047b82 */ /* 0x000f220000000a00 */
[----:B------:R-:W2:Y:S01]  /*48f0*/  LDCU UR4, c[0x0][0xb30] ;  /* 0x00016600ff0477ac */ /* 0x000ea20008000800 */
[----:B------:R-:W-:Y:S01]  /*4900*/  UMOV UR21, 0x400 ;  /* 0x0000040000157882 */ /* 0x000fe20000000000 */
[----:B-1----:R-:W-:-:S02]  /*4910*/  UIMAD.WIDE.U32 UR6, UR31, UR48, URZ ;  /* 0x000000301f0672a5 */ /* 0x002fc4000f8e00ff */
[----:B---3--:R-:W-:Y:S02]  /*4920*/  UIMAD.WIDE.U32 UR8, UR30, UR51, URZ ;  /* 0x000000331e0872a5 */ /* 0x008fe4000f8e00ff */
[----:B------:R-:W-:Y:S02]  /*4930*/  ULEA UR21, UR47, UR21, 0x18 ;  /* 0x000000152f157291 */ /* 0x000fe4000f8ec0ff */
[----:B------:R-:W-:Y:S02]  /*4940*/  UPLOP3.LUT UP3, UPT, UPT, UPT, UPT, 0x40, 0x4 ;  /* 0x000000000004789c */ /* 0x000fe40003f6e870 */
[----:B------:R-:W-:Y:S01]  /*4950*/  UIADD3 UR37, UPT, UPT, UR21, 0x58, URZ ;  /* 0x0000005815257890 */ /* 0x000fe2000fffe0ff */
[----:B------:R-:W-:Y:S01]  /*4960*/  UMOV UR6, UR7 ;  /* 0x0000000700067c82 */ /* 0x000fe20008000000 */
[----:B------:R-:W-:Y:S01]  /*4970*/  UMOV UR38, UR9 ;  /* 0x0000000900267c82 */ /* 0x000fe20008000000 */
[----:B------:R-:W-:Y:S02]  /*4980*/  UISETP.GE.AND UP0, UPT, UR42, 0x1, UPT ;  /* 0x000000012a00788c */ /* 0x000fe4000bf06270 */
[----:B------:R-:W-:Y:S01]  /*4990*/  UISETP.NE.AND UP4, UPT, UR42, 0x1, UPT ;  /* 0x000000012a00788c */ /* 0x000fe2000bf85270 */
[----:B------:R-:W1:Y:S01]  /*49a0*/  LDCU.64 UR22, c[0x0][0xb28] ;  /* 0x00016500ff1677ac */ /* 0x000e620008000a00 */
[----:B------:R-:W-:-:S02]  /*49b0*/  UISETP.NE.AND UP6, UPT, UR15, 0x1, UPT ;  /* 0x000000010f00788c */ /* 0x000fc4000bfc5270 */
[----:B------:R-:W-:Y:S02]  /*49c0*/  UISETP.NE.AND UP5, UPT, UR50, 0x1, UPT ;  /* 0x000000013200788c */ /* 0x000fe4000bfa5270 */
[----:B------:R-:W-:Y:S02]  /*49d0*/  UIADD3 UR33, UPT, UPT, UR21, 0x40, URZ ;  /* 0x0000004015217890 */ /* 0x000fe4000fffe0ff */
[----:B------:R-:W-:Y:S02]  /*49e0*/  UIADD3 UR25, UPT, UPT, UR21, 0x48, URZ ;  /* 0x0000004815197890 */ /* 0x000fe4000fffe0ff */
[----:B------:R-:W-:Y:S02]  /*49f0*/  UIADD3 UR17, UPT, UPT, UR21, 0x50, URZ ;  /* 0x0000005015117890 */ /* 0x000fe4000fffe0ff */
[----:B------:R-:W-:Y:S02]  /*4a00*/  UPRMT UR37, UR47, 0x654, UR37 ;  /* 0x000006542f257896 */ /* 0x000fe40008000025 */
[----:B------:R-:W-:-:S02]  /*4a10*/  USHF.R.U32.HI UR39, URZ, UR49, UR6 ;  /* 0x00000031ff277299 */ /* 0x000fc40008011606 */
[----:B--2---:R-:W-:Y:S02]  /*4a20*/  USHF.R.U32.HI UR38, URZ, UR41, UR38 ;  /* 0x00000029ff267299 */ /* 0x004fe40008011626 */
[----:B------:R-:W-:-:S11]  /*4a30*/  UISETP.NE.AND UP2, UPT, UR4, 0x1, UPT ;  /* 0x000000010400788c */ /* 0x000fd6000bf45270 */
.L_x_100:
[C---:B------:R-:W-:Y:S02]  /*4a40*/  LEA R12, R14.reuse, UR21, 0x3 ;  /* 0x000000150e0c7c11 */ /* 0x040fe4000f8e18ff */
[----:B------:R-:W-:Y:S02]  /*4a50*/  SHF.L.U32 R9, R13, 0x1f, RZ ;  /* 0x0000001f0d097819 */ /* 0x000fe400000006ff */
[----:B------:R-:W-:Y:S02]  /*4a60*/  LEA R10, R14, UR21, 0x4 ;  /* 0x000000150e0a7c11 */ /* 0x000fe4000f8e20ff */
[----:B--2---:R-:W2:Y:S02]  /*4a70*/  SYNCS.PHASECHK.TRANS64.TRYWAIT P0, [R12+URZ+0x90], R9 ;  /* 0x000090090c0075a7 */ /* 0x004ea400080011ff */
[----:B--2---:R-:W-:Y:S05]  /*4a80*/  @!P0 BRA `(.L_x_90) ;  /* 0x0000005800dc8947 */ /* 0x004fea0003800000 */
.L_x_183:
[----:B--2---:R-:W2:Y:S01]  /*4a90*/  LDS.128 R8, [R10+0x120] ;  /* 0x000120000a087984 */ /* 0x004ea20000000c00 */
[----:B------:R-:W-:Y:S01]  /*4aa0*/  UISETP.GE.AND UP0, UPT, UR42, 0x1, UPT ;  /* 0x000000012a00788c */ /* 0x000fe2000bf06270 */
[----:B------:R-:W-:Y:S01]  /*4ab0*/  @!PT LDS RZ, [RZ] ;  /* 0x00000000fffff984 */ /* 0x000fe20000000800 */
[----:B------:R-:W-:Y:S01]  /*4ac0*/  @!PT LDS RZ, [RZ] ;  /* 0x00000000fffff984 */ /* 0x000fe20000000800 */
[----:B------:R-:W-:Y:S01]  /*4ad0*/  @!PT LDS RZ, [RZ] ;  /* 0x00000000fffff984 */ /* 0x000fe20000000800 */
[----:B------:R-:W-:Y:S01]  /*4ae0*/  @!PT LDS RZ, [RZ] ;  /* 0x00000000fffff984 */ /* 0x000fe20000000800 */
[----:B------:R3:W-:Y:S06]  /*4af0*/  MEMBAR.ALL.CTA ;  /* 0x0000000000007992 */ /* 0x0007ec0000008000 */
[----:B---3--:R-:W3:Y:S01]  /*4b00*/  FENCE.VIEW.ASYNC.S ;  /* 0x00000000000073c6 */ /* 0x008ee20000000000 */
[----:B--2---:R-:W-:Y:S11]  /*4b10*/  LOP3.LUT P0, RZ, R10, 0x1, RZ, 0xc0, !PT ;  /* 0x000000010aff7812 */ /* 0x004ff6000780c0ff */
[----:B------:R-:W-:Y:S02]  /*4b20*/  @!UPT UIADD3 URZ, UPT, UPT, URZ, URZ, URZ ;  /* 0x000000fffffff290 */ /* 0x000fe4000fffe0ff */
[----:B---3--:R-:W-:Y:S01]  /*4b30*/  VOTEU.ANY UP1, P0 ;  /* 0x0000000000ff7886 */ /* 0x008fe20000020100 */
[----:B------:R-:W-:Y:S11]  /*4b40*/  PLOP3.LUT P0, PT, PT, PT, UP1, 0x80, 0x8 ;  /* 0x000000000008781c */ /* 0x000ff60003f0f018 */
[----:B------:R-:W-:Y:S02]  /*4b50*/  @!UPT UIADD3 URZ, UPT, UPT, URZ, URZ, URZ ;  /* 0x000000fffffff290 */ /* 0x000fe4000fffe0ff */
[----:B------:R-:W-:Y:S02]  /*4b60*/  @P0 SHF.R.U32.HI R0, RZ, 0x10, R9 ;  /* 0x00000010ff000819 */ /* 0x000fe40000011609 */
[----:B------:R-:W-:Y:S02]  /*4b70*/  @P0 MOV R6, R8 ;  /* 0x0000000800060202 */ /* 0x000fe40000000f00 */
[----:B------:R-:W-:Y:S01]  /*4b80*/  @P0 R2UR UR4, R0 ;  /* 0x00000000000402ca */ /* 0x000fe200000e0000 */
[----:B------:R-:W-:Y:S01]  /*4b90*/  VIADD R0, R12, 0xa0 ;  /* 0x000000a00c007836 */ /* 0x000fe20000000000 */
[----:B------:R-:W-:Y:S02]  /*4ba0*/  @P0 LOP3.LUT R8, R9, 0xffff, RZ, 0xc0, !PT ;  /* 0x0000ffff09080812 */ /* 0x000fe400078ec0ff */
[----:B------:R-:W-:Y:S02]  /*4bb0*/  @P0 R2UR UR6, R6 ;  /* 0x00000000060602ca */ /* 0x000fe400000e0000 */
[----:B------:R-:W-:Y:S02]  /*4bc0*/  PRMT R0, RZ, 0x654, R0 ;  /* 0x00000654ff007816 */ /* 0x000fe40000000000 */
[----:B------:R-:W-:Y:S02]  /*4bd0*/  @P0 R2UR UR5, R8 ;  /* 0x00000000080502ca */ /* 0x000fe400000e0000 */
[----:B------:R2:W-:Y:S03]  /*4be0*/  SYNCS.ARRIVE.TRANS64.RED.A1T0 RZ, [R0+URZ], RZ ;  /* 0x000000ff00ff79a7 */ /* 0x0005e600081004ff */
[----:B------:R-:W-:Y:S04]  /*4bf0*/  @UP1 UMOV UR29, UR4 ;  /* 0x00000004001d1c82 */ /* 0x000fe80008000000 */
[----:B------:R-:W-:Y:S04]  /*4c00*/  @UP1 UMOV UR14, UR6 ;  /* 0x00000006000e1c82 */ /* 0x000fe80008000000 */
[----:B------:R-:W-:Y:S01]  /*4c10*/  @UP1 UMOV UR13, UR5 ;  /* 0x00000005000d1c82 */ /* 0x000fe20008000000 */
[----:B------:R-:W-:Y:S05]  /*4c20*/  BRA.U !UP0, `(.L_x_91) ;  /* 0x0000000108a47547 */ /* 0x000fea000b800000 */
[----:B------:R-:W-:Y:S02]  /*4c30*/  UIMAD.WIDE.U32 UR18, UR13, UR51, URZ ;  /* 0x000000330d1272a5 */ /* 0x000fe4000f8e00ff */
[----:B------:R-:W-:Y:S02]  /*4c40*/  UIMAD.WIDE.U32 UR26, UR14, UR48, URZ ;  /* 0x000000300e1a72a5 */ /* 0x000fe4000f8e00ff */
[----:B------:R-:W-:Y:S02]  /*4c50*/  USEL UR4, UR30, UR38, !UP5 ;  /* 0x000000261e047287 */ /* 0x000fe4000e800000 */
[----:B------:R-:W-:Y:S02]  /*4c60*/  USEL UR7, UR31, UR39, !UP6 ;  /* 0x000000271f077287 */ /* 0x000fe4000f000000 */
[----:B-1----:R-:W-:Y:S02]  /*4c70*/  UIMAD.WIDE.U32 UR8, UR4, UR22, URZ ;  /* 0x00000016040872a5 */ /* 0x002fe4000f8e00ff */
[----:B------:R-:W-:Y:S01]  /*4c80*/  UIMAD.WIDE.U32 UR10, UR7, UR22, URZ ;  /* 0x00000016070a72a5 */ /* 0x000fe2000f8e00ff */
[----:B------:R-:W-:Y:S02]  /*4c90*/  UMOV UR5, UR19 ;  /* 0x0000001300057c82 */ /* 0x000fe40008000000 */
[----:B------:R-:W-:Y:S03]  /*4ca0*/  USHF.R.U32.HI UR6, URZ, UR41, UR5 ;  /* 0x00000029ff067299 */ /* 0x000fe60008011605 */
[----:B------:R-:W-:Y:S01]  /*4cb0*/  UMOV UR5, UR27 ;  /* 0x0000001b00057c82 */ /* 0x000fe20008000000 */
[----:B------:R-:W-:Y:S02]  /*4cc0*/  USEL UR6, UR13, UR6, !UP5 ;  /* 0x000000060d067287 */ /* 0x000fe4000e800000 */
[----:B------:R-:W-:Y:S03]  /*4cd0*/  USHF.R.U32.HI UR12, URZ, UR49, UR5 ;  /* 0x00000031ff0c7299 */ /* 0x000fe60008011605 */
[----:B------:R-:W-:Y:S02]  /*4ce0*/  UMOV UR5, UR9 ;  /* 0x0000000900057c82 */ /* 0x000fe40008000000 */
[----:B------:R-:W-:Y:S03]  /*4cf0*/  @UP4 USHF.R.U32.HI UR4, URZ, UR23, UR5 ;  /* 0x00000017ff044299 */ /* 0x000fe60008011605 */
[----:B------:R-:W-:Y:S01]  /*4d00*/  UMOV UR5, UR11 ;  /* 0x0000000b00057c82 */ /* 0x000fe20008000000 */
[----:B------:R-:W-:Y:S02]  /*4d10*/  UIMAD UR4, UR42, UR4, URZ ;  /* 0x000000042a0472a4 */ /* 0x000fe4000f8e02ff */
[----:B------:R-:W-:Y:S02]  /*4d20*/  @UP4 USHF.R.U32.HI UR7, URZ, UR23, UR5 ;  /* 0x00000017ff074299 */ /* 0x000fe40008011605 */
[----:B------:R-:W-:Y:S02]  /*4d30*/  UIMAD.WIDE.U32 UR10, UR6, UR22, URZ ;  /* 0x00000016060a72a5 */ /* 0x000fe4000f8e00ff */
[----:B------:R-:W-:Y:S02]  /*4d40*/  USEL UR5, UR14, UR12, !UP6 ;  /* 0x0000000c0e057287 */ /* 0x000fe4000f000000 */
[----:B------:R-:W-:Y:S02]  /*4d50*/  UIMAD UR8, UR42, UR7, URZ ;  /* 0x000000072a0872a4 */ /* 0x000fe4000f8e02ff */
[----:B------:R-:W-:Y:S03]  /*4d60*/  UISETP.GE.AND UP0, UPT, UR6, UR4, UPT ;  /* 0x000000040600728c */ /* 0x000fe6000bf06270 */
[----:B------:R-:W-:Y:S01]  /*4d70*/  UMOV UR4, UR11 ;  /* 0x0000000b00047c82 */ /* 0x000fe20008000000 */
[----:B------:R-:W-:Y:S02]  /*4d80*/  UISETP.GE.OR UP0, UPT, UR5, UR8, UP0 ;  /* 0x000000080500728c */ /* 0x000fe40008706670 */
[----:B------:R-:W-:Y:S02]  /*4d90*/  USHF.R.U32.HI UR4, URZ, UR23, UR4 ;  /* 0x00000017ff047299 */ /* 0x000fe40008011604 */
[----:B------:R-:W-:Y:S02]  /*4da0*/  UIMAD.WIDE.U32 UR8, UR5, UR22, URZ ;  /* 0x00000016050872a5 */ /* 0x000fe4000f8e00ff */
[----:B------:R-:W-:Y:S04]  /*4db0*/  USEL UR10, UR6, UR4, !UP4 ;  /* 0x00000004060a7287 */ /* 0x000fe8000e000000 */
[----:B------:R-:W-:Y:S01]  /*4dc0*/  UIADD3 UR11, UPT, UPT, -UR10, URZ, URZ ;  /* 0x000000ff0a0b7290 */ /* 0x000fe2000fffe1ff */
[----:B------:R-:W-:Y:S02]  /*4dd0*/  @!UP0 UMOV UR4, UR9 ;  /* 0x0000000900048c82 */ /* 0x000fe40008000000 */
[----:B------:R-:W-:Y:S02]  /*4de0*/  @!UP0 USHF.R.U32.HI UR4, URZ, UR23, UR4 ;  /* 0x00000017ff048299 */ /* 0x000fe40008011604 */
[----:B------:R-:W-:Y:S02]  /*4df0*/  UIMAD UR8, UR42, UR11, UR6 ;  /* 0x0000000b2a0872a4 */ /* 0x000fe4000f8e0206 */
[----:B------:R-:W-:Y:S04]  /*4e00*/  @!UP0 USEL UR4, UR5, UR4, !UP4 ;  /* 0x0000000405048287 */ /* 0x000fe8000e000000 */
[----:B------:R-:W-:Y:S02]  /*4e10*/  @!UP0 UIMAD UR8, UR7, UR8, UR4 ;  /* 0x00000008070882a4 */ /* 0x000fe4000f8e0204 */
[----:B------:R-:W-:Y:S02]  /*4e20*/  @!UP0 UIADD3 UR9, UPT, UPT, UR10, -UR4, URZ ;  /* 0x800000040a098290 */ /* 0x000fe4000fffe0ff */
[----:B------:R-:W-:Y:S02]  /*4e30*/  UIADD3 UR4, UPT, UPT, -UR5, URZ, URZ ;  /* 0x000000ff05047290 */ /* 0x000fe4000fffe1ff */
[----:B------:R-:W-:Y:S02]  /*4e40*/  UIADD3 UR7, UPT, UPT, -UR6, URZ, URZ ;  /* 0x000000ff06077290 */ /* 0x000fe4000fffe1ff */
[----:B------:R-:W-:Y:S02]  /*4e50*/  @!UP0 UIMAD UR6, UR9, UR42, UR5 ;  /* 0x0000002a090682a4 */ /* 0x000fe4000f8e0205 */
[----:B------:R-:W-:Y:S02]  /*4e60*/  UIMAD UR14, UR15, UR4, UR14 ;  /* 0x000000040f0e72a4 */ /* 0x000fe4000f8e020e */
[----:B------:R-:W-:Y:S01]  /*4e70*/  UIMAD UR13, UR50, UR7, UR13 ;  /* 0x00000007320d72a4 */ /* 0x000fe2000f8e020d */
[----:B------:R-:W-:Y:S02]  /*4e80*/  @!UP0 UMOV UR5, UR8 ;  /* 0x0000000800058c82 */ /* 0x000fe40008000000 */
[----:B------:R-:W-:Y:S02]  /*4e90*/  UIMAD UR14, UR5, UR15, UR14 ;  /* 0x0000000f050e72a4 */ /* 0x000fe4000f8e020e */
[----:B------:R-:W-:Y:S11]  /*4ea0*/  UIMAD UR13, UR6, UR50, UR13 ;  /* 0x00000032060d72a4 */ /* 0x000ff6000f8e020d */
[----:B------:R-:W-:Y:S01]  /*4eb0*/  @!UPT UIADD3 URZ, UPT, UPT, URZ, URZ, URZ ;  /* 0x000000fffffff290 */ /* 0x000fe2000fffe0ff */
.L_x_91:
[----:B------:R-:W3:Y:S01]  /*4ec0*/  @!UP2 LDCU.128 UR8, c[0x0][0xb10] ;  /* 0x00016200ff08a7ac */ /* 0x000ee20008000c00 */
[C---:B----4-:R-:W-:Y:S02]  /*4ed0*/  ISETP.NE.U32.AND P1, PT, R4.reuse, RZ, PT ;  /* 0x000000ff0400720c */ /* 0x050fe40003f25070 */
[----:B------:R-:W-:Y:S02]  /*4ee0*/  ISETP.NE.U32.AND P0, PT, R4, RZ, PT ;  /* 0x000000ff0400720c */ /* 0x000fe40003f05070 */
[C---:B------:R-:W-:Y:S02]  /*4ef0*/  ISETP.NE.AND.EX P1, PT, R5.reuse, RZ, PT, P1 ;  /* 0x000000ff0500720c */ /* 0x040fe40003f25310 */
[----:B------:R-:W-:Y:S01]  /*4f00*/  ISETP.NE.AND.EX P0, PT, R5, RZ, PT, P0 ;  /* 0x000000ff0500720c */ /* 0x000fe20003f05300 */
[----:B------:R-:W4:Y:S01]  /*4f10*/  @!UP2 LDCU UR5, c[0x0][0xb0c] ;  /* 0x00016180ff05a7ac */ /* 0x000f220008000800 */
[----:B------:R-:W-:Y:S01]  /*4f20*/  SHF.L.U32 R9, R15, 0x1f, RZ ;  /* 0x0000001f0f097819 */ /* 0x000fe200000006ff */
[----:B------:R-:W-:Y:S02]  /*4f30*/  USHF.L.U32 UR35, UR16, 0x7, URZ ;  /* 0x0000000710237899 */ /* 0x000fe400080006ff */
[----:B------:R-:W-:Y:S02]  /*4f40*/  USHF.L.U32 UR34, UR20, 0x7, URZ ;  /* 0x0000000714227899 */ /* 0x000fe400080006ff */
[----:B---3--:R-:W-:Y:S07]  /*4f50*/  UIMAD.WIDE.U32 UR6, UR14, UR8, URZ ;  /* 0x000000080e0672a5 */ /* 0x008fee000f8e00ff */
[----:B------:R-:W-:Y:S01]  /*4f60*/  @!UP2 UMOV UR4, UR7 ;  /* 0x000000070004ac82 */ /* 0x000fe20008000000 */
[----:B----4-:R-:W-:Y:S02]  /*4f70*/  @!UP2 UISETP.NE.AND UP0, UPT, UR5, 0x1, UPT ;  /* 0x000000010500a88c */ /* 0x010fe4000bf05270 */
[----:B------:R-:W-:Y:S02]  /*4f80*/  @!UP2 USHF.R.U32.HI UR4, URZ, UR9, UR4 ;  /* 0x00000009ff04a299 */ /* 0x000fe40008011604 */
[----:B------:R-:W-:Y:S02]  /*4f90*/  UIMAD.WIDE.U32 UR6, UR13, UR11, URZ ;  /* 0x0000000b0d0672a5 */ /* 0x000fe4000f8e00ff */
[----:B------:R-:W-:Y:S02]  /*4fa0*/  @!UP2 USEL UR8, UR14, UR4, !UP0 ;  /* 0x000000040e08a287 */ /* 0x000fe4000c000000 */
[----:B------:R-:W-:Y:S03]  /*4fb0*/  @!UP2 UISETP.NE.AND UP0, UPT, UR10, 0x1, UPT ;  /* 0x000000010a00a88c */ /* 0x000fe6000bf05270 */
[----:B------:R-:W-:Y:S02]  /*4fc0*/  @!UP2 UMOV UR6, UR7 ;  /* 0x000000070006ac82 */ /* 0x000fe40008000000 */
[----:B------:R-:W3:Y:S02]  /*4fd0*/  @!UP2 LDCU UR4, c[0x0][0xb20] ;  /* 0x00016400ff04a7ac */ /* 0x000ee40008000800 */
[----:B---3--:R-:W-:Y:S04]  /*4fe0*/  @!UP2 USHF.R.U32.HI UR6, URZ, UR4, UR6 ;  /* 0x00000004ff06a299 */ /* 0x008fe80008011606 */
[----:B------:R-:W-:Y:S04]  /*4ff0*/  @!UP2 USEL UR6, UR13, UR6, !UP0 ;  /* 0x000000060d06a287 */ /* 0x000fe8000c000000 */
[----:B------:R-:W-:Y:S02]  /*5000*/  @!UP2 UIADD3 UR4, UPT, UPT, -UR8, UR6, URZ ;  /* 0x000000060804a290 */ /* 0x000fe4000fffe1ff */
[----:B------:R-:W-:Y:S02]  /*5010*/  @!UP2 UIADD3 UR6, UPT, UPT, UR8, -UR6, URZ ;  /* 0x800000060806a290 */ /* 0x000fe4000fffe0ff */
[----:B------:R-:W-:Y:S02]  /*5020*/  @!UP2 UIMAD UR14, UR4, UR5, UR14 ;  /* 0x00000005040ea2a4 */ /* 0x000fe4000f8e020e */
[----:B------:R-:W-:Y:S01]  /*5030*/  @!UP2 UIMAD UR13, UR6, UR10, UR13 ;  /* 0x0000000a060da2a4 */ /* 0x000fe2000f8e020d */
[----:B------:R-:W-:Y:S11]  /*5040*/  BRA.U UP3, `(.L_x_92) ;  /* 0x0000000103107547 */ /* 0x000ff6000b800000 */
[----:B--2---:R-:W-:Y:S04]  /*5050*/  MOV R0, UR40 ;  /* 0x0000002800007c02 */ /* 0x004fe80008000f00 */
[----:B------:R-:W-:Y:S04]  /*5060*/  SHF.L.U32 R11, R0, 0x1f, RZ ;  /* 0x0000001f000b7819 */ /* 0x000fe800000006ff */
[----:B------:R-:W2:Y:S02]  /*5070*/  SYNCS.PHASECHK.TRANS64.TRYWAIT P2, [UR21+0x88], R11 ;  /* 0x0000880bff0075a7 */ /* 0x000ea40008041115 */
[----:B--2---:R-:W-:Y:S05]  /*5080*/  @!P2 BRA `(.L_x_93) ;  /* 0x000000540070a947 */ /* 0x004fea0003800000 */
.L_x_92:
[----:B------:R-:W-:Y:S05]  /*5090*/  @!P1 BRA `(.L_x_94) ;  /* 0x0000000000309947 */ /* 0x000fea0003800000 */
[----:B------:R-:W-:Y:S01]  /*50a0*/  ISETP.NE.U32.AND P1, PT, R2, RZ, PT ;  /* 0x000000ff0200720c */ /* 0x000fe20003f25070 */
[----:B------:R-:W3:Y:S01]  /*50b0*/  LDCU.64 UR4, c[0x0][0x358] ;  /* 0x00006b00ff0477ac */ /* 0x000ee20008000a00 */
[----:B------:R-:W-:Y:S02]  /*50c0*/  IMAD.MOV.U32 R80, RZ, RZ, 0x1 ;  /* 0x00000001ff507424 */ /* 0x000fe400078e00ff */
[----:B------:R-:W-:Y:S11]  /*50d0*/  ISETP.NE.AND.EX P1, PT, R3, RZ, PT, P1 ;  /* 0x000000ff0300720c */ /* 0x000ff60003f25310 */
[----:B------:R-:W-:Y:S02]  /*50e0*/  @!UPT UIADD3 URZ, UPT, UPT, URZ, URZ, URZ ;  /* 0x000000fffffff290 */ /* 0x000fe4000fffe0ff */
[----:B--2---:R-:W2:Y:S01]  /*50f0*/  @P1 LDC.64 R10, c[0x0][0x888] ;  /* 0x00022200ff0a1b82 */ /* 0x004ea20000000a00 */
[----:B------:R-:W-:Y:S04]  /*5100*/  @P1 IMAD R0, R4, UR36, RZ ;  /* 0x0000002404001c24 */ /* 0x000fe8000f8e02ff */
[----:B--2---:R-:W-:Y:S04]  /*5110*/  @P1 IMAD.WIDE R10, R0, 0x4, R10 ;  /* 0x00000004000a1825 */ /* 0x004fe800078e020a */
[----:B------:R-:W-:Y:S01]  /*5120*/  HFMA2 R0, -RZ, RZ, 0, 5.9604644775390625e-08 ;  /* 0x00000001ff007431 */ /* 0x000fe200000001ff */
[----:B---3-5:R3:W5:Y:S04]  /*5130*/  @P1 LDG.E R41, desc[UR4][R10.64] ;  /* 0x000000040a291981 */ /* 0x028768000c1e1900 */
[----:B------:R-:W-:Y:S01]  /*5140*/  @!P1 PRMT R80, R0, 0x7610, R80 ;  /* 0x0000761000509816 */ /* 0x000fe20000000050 */
[----:B---3--:R-:W4:Y:S06]  /*5150*/  @!P1 LDC R41, c[0x0][0x880] ;  /* 0x00022000ff299b82 */ /* 0x008f2c0000000800 */
.L_x_94:
[----:B----45:R-:W-:Y:S01]  /*5160*/  @!P0 FSETP.EQ.AND P1, PT, R41, RZ, PT ;  /* 0x000000ff2900820b */ /* 0x030fe20003f22000 */
[----:B------:R-:W-:Y:S01]  /*5170*/  @!UPT UIADD3 URZ, UPT, UPT, URZ, URZ, URZ ;  /* 0x000000fffffff290 */ /* 0x000fe2000fffe0ff */
[----:B------:R-:W-:Y:S11]  /*5180*/  @!P0 BRA `(.L_x_95) ;  /* 0x0000000000188947 */ /* 0x000ff60003800000 */
[----:B------:R-:W-:Y:S02]  /*5190*/  LOP3.LUT P0, RZ, R80, 0xff, RZ, 0xc0, !PT ;  /* 0x000000ff50ff7812 */ /* 0x000fe4000780c0ff */
[----:B------:R-:W-:Y:S04]  /*51a0*/  ISETP.NE.U32.AND P1, PT, R2, RZ, PT ;  /* 0x000000ff0200720c */ /* 0x000fe80003f25070 */
[----:B------:R-:W-:Y:S04]  /*51b0*/  ISETP.NE.AND.EX P1, PT, R3, RZ, PT, P1 ;  /* 0x000000ff0300720c */ /* 0x000fe80003f25310 */
[----:B------:R-:W-:Y:S03]  /*51c0*/  PLOP3.LUT P1, PT, P1, PT, PT, 0x8, 0x80 ;  /* 0x000000000080781c */ /* 0x000fe60000f2e170 */
[----:B------:R-:W-:Y:S11]  /*51d0*/  @P0 FSETP.EQ.AND P1, PT, R41, RZ, PT ;  /* 0x000000ff2900020b */ /* 0x000ff60003f22000 */
[----:B------:R-:W-:Y:S02]  /*51e0*/  @!UPT UIADD3 URZ, UPT, UPT, URZ, URZ, URZ ;  /* 0x000000fffffff290 */ /* 0x000fe4000fffe0ff */
.L_x_95:
[----:B------:R-:W3:Y:S01]  /*51f0*/  SYNCS.PHASECHK.TRANS64.TRYWAIT P2, [UR21+0x60], R9 ;  /* 0x00006009ff0075a7 */ /* 0x000ee20008041115 */
[----:B------:R-:W-:Y:S04]  /*5200*/  ELECT P0, URZ, PT ;  /* 0x0000000000ff782f */ /* 0x000fe80003800000 */
[----:B------:R-:W-:Y:S11]  /*5210*/  PLOP3.LUT P1, PT, P1, P0, PT, 0xf2, 0x2f ;  /* 0x00000000002f781c */ /* 0x000ff60000f21e72 */
[----:B------:R-:W-:Y:S02]  /*5220*/  @!UPT UIADD3 URZ, UPT, UPT, URZ, URZ, URZ ;  /* 0x000000fffffff290 */ /* 0x000fe4000fffe0ff */
[----:B------:R-:W-:Y:S05]  /*5230*/  @!P1 IADD3 R8, P0, PT, R16, 0x580, RZ ;  /* 0x0000058010089810 */ /* 0x000fea0007f1e0ff */
[----:B------:R-:W-:Y:S01]  /*5240*/  @!P1 IMAD.X R6, RZ, RZ, R17, P0 ;  /* 0x000000ffff069224 */ /* 0x000fe200000e0611 */
[----:B---3--:R-:W-:Y:S07]  /*5250*/  @!P2 BRA `(.L_x_96) ;  /* 0x000000540014a947 */ /* 0x008fee0003800000 */
.L_x_186:
[----:B------:R-:W-:Y:S01]  /*5260*/  @!P1 R2UR UR5, R8 ;  /* 0x00000000080592ca */ /* 0x000fe200000e0000 */
[----:B------:R-:W-:Y:S01]  /*5270*/  VOTEU.ALL UP0, P1 ;  /* 0x0000000000ff7886 */ /* 0x000fe20000800000 */
[----:B------:R-:W-:Y:S01]  /*5280*/  @!P1 R2UR UR4, R6 ;  /* 0x00000000060492ca */ /* 0x000fe200000e0000 */
[----:B--2---:R-:W-:Y:S01]  /*5290*/  @!P1 IMAD.MOV.U32 R0, RZ, RZ, 0x2000 ;  /* 0x00002000ff009424 */ /* 0x004fe200078e00ff */
[----:B------:R-:W-:Y:S01]  /*52a0*/  UMOV UR8, 0x0 ;  /* 0x0000000000087882 */ /* 0x000fe20000000000 */
[----:B------:R-:W-:Y:S01]  /*52b0*/  UMOV UR9, 0x10000000 ;  /* 0x1000000000097882 */ /* 0x000fe20000000000 */
[----:B------:R-:W-:Y:S01]  /*52c0*/  @!UP0 UIADD3 UR32, UPT, UPT, UR21, 0x200, URZ ;  /* 0x0000020015208890 */ /* 0x000fe2000fffe0ff */
[----:B------:R-:W-:Y:S01]  /*52d0*/  @!P1 IADD3 R8, P0, PT, R16, 0x580, RZ ;  /* 0x0000058010089810 */ /* 0x000fe20007f1e0ff */
[----:B------:R-:W-:Y:S01]  /*52e0*/  VOTEU.ALL UP0, P1 ;  /* 0x0000000000ff7886 */ /* 0x000fe20000800000 */
[----:B------:R-:W-:Y:S03]  /*52f0*/  UPRMT UR6, UR47, 0x654, UR33 ;  /* 0x000006542f067896 */ /* 0x000fe60008000021 */
[----:B------:R-:W-:Y:S02]  /*5300*/  @!P1 IMAD.X R6, RZ, RZ, R17, P0 ;  /* 0x000000ffff069224 */ /* 0x000fe400000e0611 */
[----:B------:R-:W-:Y:S02]  /*5310*/  IMAD.U32 R10, RZ, RZ, UR5 ;  /* 0x00000005ff0a7e24 */ /* 0x000fe4000f8e00ff */
[----:B------:R-:W-:Y:S03]  /*5320*/  IMAD.U32 R11, RZ, RZ, UR4 ;  /* 0x00000004ff0b7e24 */ /* 0x000fe6000f8e00ff */
[----:B------:R-:W-:Y:S02]  /*5330*/  @!P1 R2UR UR4, R10 ;  /* 0x000000000a0492ca */ /* 0x000fe400000e0000 */
[----:B------:R-:W-:Y:S11]  /*5340*/  @!P1 R2UR UR5, R11 ;  /* 0x000000000b0592ca */ /* 0x000ff600000e0000 */
[----:B------:R-:W-:Y:S02]  /*5350*/  @!UPT UIADD3 URZ, UPT, UPT, URZ, URZ, URZ ;  /* 0x000000fffffff290 */ /* 0x000fe4000fffe0ff */
[----:B------:R2:W-:Y:S01]  /*5360*/  @!UP0 UTMALDG.3D [UR32], [UR4], desc[UR8] ;  /* 0x00000820040085b4 */ /* 0x0005e20008011000 */
[----:B------:R2:W-:Y:S01]  /*5370*/  @!P1 SYNCS.ARRIVE.TRANS64.RED.A0TR RZ, [UR21+0x40], R0 ;  /* 0x00004000ffff99a7 */ /* 0x0005e20008300415 */
[----:B------:R-:W-:Y:S01]  /*5380*/  SYNCS.ARRIVE.TRANS64.RED.A1T0 RZ, [UR6], RZ ;  /* 0x000000ffffff79a7 */ /* 0x000fe20008100406 */
[----:B------:R-:W3:Y:S02]  /*5390*/  SYNCS.PHASECHK.TRANS64.TRYWAIT P2, [UR21+0x68], R9 ;  /* 0x00006809ff0075a7 */ /* 0x000ee40008041115 */
[----:B--23--:R-:W-:Y:S05]  /*53a0*/  @!P2 BRA `(.L_x_97) ;  /* 0x0000005000d8a947 */ /* 0x00cfea0003800000 */
.L_x_188:
        /* <DEDUP_REMOVED lines=8> */
[----:B------:R-:W-:Y:S01]  /*5430*/  @!UP0 UIADD3 UR24, UPT, UPT, UR21, 0x2200, URZ ;  /* 0x0000220015188890 */ /* 0x000fe2000fffe0ff */
[----:B------:R-:W-:Y:S01]  /*5440*/  VOTEU.ALL UP0, P1 ;  /* 0x0000000000ff7886 */ /* 0x000fe20000800000 */
[----:B------:R-:W-:Y:S01]  /*5450*/  UMOV UR27, UR35 ;  /* 0x00000023001b7c82 */ /* 0x000fe20008000000 */
[----:B------:R-:W-:Y:S02]  /*5460*/  UMOV UR28, UR36 ;  /* 0x00000024001c7c82 */ /* 0x000fe40008000000 */
[----:B------:R-:W-:Y:S01]  /*5470*/  IMAD.U32 R10, RZ, RZ, UR5 ;  /* 0x00000005ff0a7e24 */ /* 0x000fe2000f8e00ff */
[----:B------:R-:W-:Y:S01]  /*5480*/  UPRMT UR6, UR47, 0x654, UR25 ;  /* 0x000006542f067896 */ /* 0x000fe20008000019 */
[----:B------:R-:W-:Y:S02]  /*5490*/  IMAD.U32 R11, RZ, RZ, UR4 ;  /* 0x00000004ff0b7e24 */ /* 0x000fe4000f8e00ff */
[----:B------:R-:W-:Y:S01]  /*54a0*/  @!P1 IMAD.X R6, RZ, RZ, R17, P0 ;  /* 0x000000ffff069224 */ /* 0x000fe200000e0611 */
        /* <DEDUP_REMOVED lines=8> */
.L_x_190:
[----:B------:R-:W-:Y:S01]  /*5530*/  @!P1 R2UR UR5, R8 ;  /* 0x00000000080592ca */ /* 0x000fe200000e0000 */
[----:B------:R-:W-:Y:S01]  /*5540*/  VOTEU.ALL UP0, P1 ;  /* 0x0000000000ff7886 */ /* 0x000fe20000800000 */
[----:B------:R-:W-:Y:S01]  /*5550*/  @!P1 R2UR UR4, R6 ;  /* 0x00000000060492ca */ /* 0x000fe200000e0000 */
[----:B--2---:R-:W-:Y:S01]  /*5560*/  @!P1 IMAD.MOV.U32 R0, RZ, RZ, 0x2000 ;  /* 0x00002000ff009424 */ /* 0x004fe200078e00ff */
[----:B------:R-:W-:Y:S01]  /*5570*/  UMOV UR8, 0x0 ;  /* 0x0000000000087882 */ /* 0x000fe20000000000 */
[----:B------:R-:W-:Y:S01]  /*5580*/  UMOV UR9, 0x10000000 ;  /* 0x1000000000097882 */ /* 0x000fe20000000000 */
[----:B------:R-:W-:Y:S01]  /*5590*/  @!UP0 UIADD3 UR18, UPT, UPT, UR34, 0x40, URZ ;  /* 0x0000004022128890 */ /* 0x000fe2000fffe0ff */
[----:B------:R-:W-:Y:S01]  /*55a0*/  VIADD R14, R14, 0x1 ;  /* 0x000000010e0e7836 */ /* 0x000fe20000000000 */
[----:B------:R-:W-:Y:S01]  /*55b0*/  @!UP0 UIADD3 UR16, UPT, UPT, UR21, 0x4200, URZ ;  /* 0x0000420015108890 */ /* 0x000fe2000fffe0ff */
[----:B------:R-:W-:Y:S01]  /*55c0*/  VOTEU.ALL UP0, P1 ;  /* 0x0000000000ff7886 */ /* 0x000fe20000800000 */
[----:B------:R-:W-:Y:S01]  /*55d0*/  UMOV UR19, UR35 ;  /* 0x0000002300137c82 */ /* 0x000fe20008000000 */
[----:B------:R-:W-:Y:S02]  /*55e0*/  UMOV UR20, UR36 ;  /* 0x0000002400147c82 */ /* 0x000fe40008000000 */
[----:B------:R-:W-:Y:S01]  /*55f0*/  IMAD.U32 R10, RZ, RZ, UR5 ;  /* 0x00000005ff0a7e24 */ /* 0x000fe2000f8e00ff */
[----:B------:R-:W-:Y:S01]  /*5600*/  UPRMT UR6, UR47, 0x654, UR17 ;  /* 0x000006542f067896 */ /* 0x000fe20008000011 */
        /* <DEDUP_REMOVED lines=9> */
.L_x_192:
[----:B------:R-:W-:Y:S01]  /*56a0*/  @!P1 IADD3 R6, P0, PT, R16, 0x580, RZ ;  /* 0x0000058010069810 */ /* 0x000fe20007f1e0ff */
[----:B------:R-:W-:Y:S01]  /*56b0*/  VOTEU.ALL UP0, P1 ;  /* 0x0000000000ff7886 */ /* 0x000fe20000800000 */
[----:B------:R-:W-:Y:S01]  /*56c0*/  UMOV UR6, 0x0 ;  /* 0x0000000000067882 */ /* 0x000fe20000000000 */
[----:B------:R-:W-:Y:S01]  /*56d0*/  UMOV UR7, 0x10000000 ;  /* 0x1000000000077882 */ /* 0x000fe20000000000 */
[----:B------:R-:W-:Y:S01]  /*56e0*/  @!P1 R2UR UR5, R6 ;  /* 0x00000000060592ca */ /* 0x000fe200000e0000 */
[----:B--2---:R-:W-:Y:S01]  /*56f0*/  @!P1 IMAD.X R0, RZ, RZ, R17, P0 ;  /* 0x000000ffff009224 */ /* 0x004fe200000e0611 */
[----:B------:R-:W-:Y:S01]  /*5700*/  @!UP0 UIADD3 UR10, UPT, UPT, UR34, 0x60, URZ ;  /* 0x00000060220a8890 */ /* 0x000fe2000fffe0ff */
[----:B------:R-:W-:Y:S01]  /*5710*/  R2UR UR16, R82 ;  /* 0x00000000521072ca */ /* 0x000fe200000e0000 */
[----:B------:R-:W-:Y:S01]  /*5720*/  @!UP0 UIADD3 UR8, UPT, UPT, UR21, 0x6200, URZ ;  /* 0x0000620015088890 */ /* 0x000fe2000fffe0ff */
[----:B------:R-:W-:Y:S01]  /*5730*/  ISETP.NE.AND P0, PT, R14, 0x2, PT ;  /* 0x000000020e00780c */ /* 0x000fe20003f05270 */
[----:B------:R-:W-:Y:S01]  /*5740*/  @!UP0 UIADD3 UR9, UPT, UPT, UR21, 0x58, URZ ;  /* 0x0000005815098890 */ /* 0x000fe2000fffe0ff */
[----:B------:R-:W-:Y:S01]  /*5750*/  @!P1 R2UR UR4, R0 ;  /* 0x00000000000492ca */ /* 0x000fe200000e0000 */
[----:B------:R-:W-:Y:S01]  /*5760*/  VOTEU.ALL UP0, P1 ;  /* 0x0000000000ff7886 */ /* 0x000fe20000800000 */
[----:B------:R-:W-:Y:S01]  /*5770*/  UMOV UR11, UR35 ;  /* 0x00000023000b7c82 */ /* 0x000fe20008000000 */
[----:B------:R-:W-:Y:S01]  /*5780*/  UMOV UR12, UR36 ;  /* 0x00000024000c7c82 */ /* 0x000fe20008000000 */
[----:B------:R-:W-:Y:S01]  /*5790*/  SEL R0, RZ, 0x1, P0 ;  /* 0x00000001ff007807 */ /* 0x000fe20000000000 */
[----:B------:R-:W-:Y:S01]  /*57a0*/  UIADD3 UR20, UPT, UPT, UR13, UR63, URZ ;  /* 0x0000003f0d147290 */ /* 0x000fe2000fffe0ff */
[----:B------:R-:W-:Y:S01]  /*57b0*/  IMAD.U32 R8, RZ, RZ, UR5 ;  /* 0x00000005ff087e24 */ /* 0x000fe2000f8e00ff */
[----:B------:R-:W-:Y:S01]  /*57c0*/  LOP3.LUT R15, R15, 0x1, RZ, 0x3c, !PT ;  /* 0x000000010f0f7812 */ /* 0x000fe200078e3cff */
[----:B------:R-:W-:Y:S01]  /*57d0*/  UPLOP3.LUT UP3, UPT, UPT, UPT, UPT, 0x80, 0x8 ;  /* 0x000000000008789c */ /* 0x000fe20003f6f070 */
[----:B------:R-:W-:Y:S01]  /*57e0*/  LOP3.LUT R13, R13, R0, RZ, 0x3c, !PT ;  /* 0x000000000d0d7212 */ /* 0x000fe200078e3cff */
[----:B------:R-:W-:Y:S01]  /*57f0*/  UIADD3 UR16, UPT, UPT, UR14, UR16, URZ ;  /* 0x000000100e107290 */ /* 0x000fe2000fffe0ff */
[----:B------:R-:W-:Y:S01]  /*5800*/  SEL R14, R14, RZ, P0 ;  /* 0x000000ff0e0e7207 */ /* 0x000fe20000000000 */
[----:B------:R-:W-:Y:S01]  /*5810*/  UMOV UR36, UR29 ;  /* 0x0000001d00247c82 */ /* 0x000fe20008000000 */
[----:B------:R-:W-:Y:S01]  /*5820*/  IMAD.U32 R9, RZ, RZ, UR4 ;  /* 0x00000004ff097e24 */ /* 0x000fe2000f8e00ff */
[----:B------:R-:W-:Y:S04]  /*5830*/  @!P1 R2UR UR4, R8 ;  /* 0x00000000080492ca */ /* 0x000fe800000e0000 */
[----:B------:R-:W-:Y:S11]  /*5840*/  @!P1 R2UR UR5, R9 ;  /* 0x00000000090592ca */ /* 0x000ff600000e0000 */
[----:B------:R-:W-:Y:S02]  /*5850*/  @!UPT UIADD3 URZ, UPT, UPT, URZ, URZ, URZ ;  /* 0x000000fffffff290 */ /* 0x000fe4000fffe0ff */
[----:B------:R2:W-:Y:S01]  /*5860*/  @!UP0 UTMALDG.3D [UR8], [UR4], desc[UR6] ;  /* 0x00000608040085b4 */ /* 0x0005e20008011000 */
[----:B------:R2:W-:Y:S01]  /*5870*/  @!P1 SYNCS.ARRIVE.TRANS64.RED.A0TR RZ, [UR21+0x58], R7 ;  /* 0x00005807ffff99a7 */ /* 0x0005e20008300415 */
[----:B------:R-:W-:Y:S01]  /*5880*/  SYNCS.ARRIVE.TRANS64.RED.A1T0 RZ, [UR37], RZ ;  /* 0x000000ffffff79a7 */ /* 0x000fe20008100425 */
[----:B------:R-:W-:Y:S05]  /*5890*/  BRA.U UP1, `(.L_x_100) ;  /* 0xfffffff101687547 */ /* 0x000fea000b83ffff */
[----:B------:R-:W-:-:S04]  /*58a0*/  SHF.L.U32 R3, R15, 0x1f, RZ ;  /* 0x0000001f0f037819 */ /* 0x000fc800000006ff */
[----:B------:R-:W3:Y:S02]  /*58b0*/  SYNCS.PHASECHK.TRANS64.TRYWAIT P0, [UR21+0x60], R3 ;  /* 0x00006003ff0075a7 */ /* 0x000ee40008001115 */
[----:B---3--:R-:W-:Y:S05]  /*58c0*/  @!P0 BRA `(.L_x_101) ;  /* 0x0000004c00d88947 */ /* 0x008fea0003800000 */
.L_x_194:
[----:B------:R-:W4:Y:S02]  /*58d0*/  SYNCS.PHASECHK.TRANS64.TRYWAIT P0, [UR21+0x68], R3 ;  /* 0x00006803ff0075a7 */ /* 0x000f240008001115 */
[----:B----4-:R-:W-:Y:S05]  /*58e0*/  @!P0 BRA `(.L_x_102) ;  /* 0x0000004c00e88947 */ /* 0x010fea0003800000 */
.L_x_196:
[----:B------:R-:W4:Y:S02]  /*58f0*/  SYNCS.PHASECHK.TRANS64.TRYWAIT P0, [UR21+0x70], R3 ;  /* 0x00007003ff0075a7 */ /* 0x000f240008001115 */
[----:B----4-:R-:W-:Y:S05]  /*5900*/  @!P0 BRA `(.L_x_103) ;  /* 0x0000004c00f88947 */ /* 0x010fea0003800000 */
.L_x_198:
[----:B---3--:R-:W-:-:S07]  /*5910*/  MOV R0, UR21 ;  /* 0x0000001500007c02 */ /* 0x008fce0008000f00 */
.L_x_104:
[----:B---3--:R-:W-:-:S04]  /*5920*/  SHF.L.U32 R3, R15, 0x1f, RZ ;  /* 0x0000001f0f037819 */ /* 0x008fc800000006ff */
[----:B------:R3:W4:Y:S03]  /*5930*/  SYNCS.PHASECHK.TRANS64.TRYWAIT P0, [R0+URZ+0x78], R3 ;  /* 0x00007803000075a7 */ /* 0x00072600080011ff */
[----:B----4-:R-:W-:Y:S05]  /*5940*/  @!P0 NANOSLEEP.SYNCS 0x989680 ;  /* 0x009896800000895d */ /* 0x010fea0003900000 */
[----:B------:R-:W4:Y:S02]  /*5950*/  @!P0 SYNCS.PHASECHK.TRANS64 P0, [R0+URZ+0x78], R3 ;  /* 0x00007803000085a7 */ /* 0x000f2400080010ff */
[----:B-12-4-:R-:W-:Y:S05]  /*5960*/  @P0 EXIT ;  /* 0x000000000000094d */ /* 0x016fea0003800000 */
[----:B------:R-:W-:Y:S05]  /*5970*/  BRA `(.L_x_104) ;  /* 0xfffffffc00e87947 */ /* 0x000fea000383ffff */
.L_x_89:
[----:B------:R-:W-:-:S06]  /*5980*/  UISETP.GE.AND UP0, UPT, UR18, 0x4, UPT ;  /* 0x000000041200788c */ /* 0x000fcc000bf06270 */
[----:B------:R-:W-:-:S13]  /*5990*/  PLOP3.LUT P0, PT, PT, PT, UP0, 0x80, 0x8 ;  /* 0x000000000008781c */ /* 0x000fda0003f0f008 */
[----:B------:R-:W-:Y:S05]  /*59a0*/  @!P0 EXIT ;  /* 0x000000000000894d */ /* 0x000fea0003800000 */
[----:B------:R-:W-:Y:S01]  /*59b0*/  BAR.SYNC.DEFER_BLOCKING 0x6, 0xa0 ;  /* 0x0182800000007b1d */ /* 0x000fe20000010000 */
[C---:B------:R-:W-:Y:S01]  /*59c0*/  IMAD.SHL.U32 R2, R94.reuse, 0x20, RZ ;  /* 0x000000205e027824 */ /* 0x040fe200078e00ff */
[C---:B------:R-:W-:Y:S01]  /*59d0*/  SHF.L.U32 R37, R94.reuse, 0x10, RZ ;  /* 0x000000105e257819 */ /* 0x040fe200000006ff */
[C---:B------:R-:W-:Y:S01]  /*59e0*/  IMAD.SHL.U32 R93, R94.reuse, 0x4, RZ ;  /* 0x000000045e5d7824 */ /* 0x040fe200078e00ff */
[----:B------:R-:W-:Y:S01]  /*59f0*/  LOP3.LUT R95, R94, 0x60, RZ, 0xc0, !PT ;  /* 0x000000605e5f7812 */ /* 0x000fe200078ec0ff */
[----:B------:R-:W-:Y:S01]  /*5a00*/  HFMA2 R86, -RZ, RZ, 0, 0 ;  /* 0x00000000ff567431 */ /* 0x000fe200000001ff */
[----:B------:R-:W-:Y:S02]  /*5a10*/  UMOV UR44, 0x400 ;  /* 0x00000400002c7882 */ /* 0x000fe40000000000 */
[----:B------:R-:W1:Y:S01]  /*5a20*/  LDC.64 R78, c[0x0][0x8b0] ;  /* 0x00022c00ff4e7b82 */ /* 0x000e620000000a00 */
[----:B------:R-:W-:Y:S01]  /*5a30*/  ULEA UR44, UR47, UR44, 0x18 ;  /* 0x0000002c2f2c7291 */ /* 0x000fe2000f8ec0ff */
[----:B------:R-:W-:Y:S01]  /*5a40*/  LOP3.LUT R6, R2, 0xc0, RZ, 0xc0, !PT ;  /* 0x000000c002067812 */ /* 0x000fe200078ec0ff */
[----:B------:R-:W2:Y:S01]  /*5a50*/  LDCU.64 UR6, c[0x0][0x890] ;  /* 0x00011200ff0677ac */ /* 0x000ea20008000a00 */
[----:B------:R-:W-:Y:S01]  /*5a60*/  LOP3.LUT R92, R94, 0x2, RZ, 0xc0, !PT ;  /* 0x000000025e5c7812 */ /* 0x000fe200078ec0ff */
[----:B------:R-:W-:Y:S01]  /*5a70*/  IMAD.MOV.U32 R90, RZ, RZ, 0x1 ;  /* 0x00000001ff5a7424 */ /* 0x000fe200078e00ff */
[----:B------:R-:W-:Y:S01]  /*5a80*/  LOP3.LUT R93, R6, 0x18, R93, 0xf8, !PT ;  /* 0x00000018065d7812 */ /* 0x000fe200078ef85d */
[----:B------:R-:W-:Y:S01]  /*5a90*/  UIADD3 UR4, UPT, UPT, UR44, 0x200, URZ ;  /* 0x000002002c047890 */ /* 0x000fe2000fffe0ff */
[----:B------:R-:W3:Y:S01]  /*5aa0*/  LDC.64 R76, c[0x0][0x8a8] ;  /* 0x00022a00ff4c7b82 */ /* 0x000ee20000000a00 */
[----:B------:R-:W-:Y:S01]  /*5ab0*/  LOP3.LUT R37, R37, 0x600000, RZ, 0xc0, !PT ;  /* 0x0060000025257812 */ /* 0x000fe200078ec0ff */
[----:B------:R-:W-:Y:S01]  /*5ac0*/  IMAD.MOV.U32 R36, RZ, RZ, RZ ;  /* 0x000000ffff247224 */ /* 0x000fe200078e00ff */
[----:B------:R-:W-:-:S02]  /*5ad0*/  LOP3.LUT R93, R93, 0xf20, R2, 0xf8, !PT ;  /* 0x00000f205d5d7812 */ /* 0x000fc400078ef802 */
[----:B------:R-:W-:Y:S01]  /*5ae0*/  CS2R R88, SRZ ;  /* 0x0000000000587805 */ /* 0x000fe2000001ff00 */
[----:B------:R-:W-:Y:S01]  /*5af0*/  IMAD.U32 R84, RZ, RZ, UR4 ;  /* 0x00000004ff547e24 */ /* 0x000fe2000f8e00ff */
[----:B------:R-:W-:Y:S01]  /*5b00*/  LOP3.LUT R94, R94, 0x4, RZ, 0xc0, !PT ;  /* 0x000000045e5e7812 */ /* 0x000fe200078ec0ff */
[----:B------:R-:W4:Y:S01]  /*5b10*/  LDCU UR60, c[0x0][0x370] ;  /* 0x00006e00ff3c77ac */ /* 0x000f220008000800 */
[----:B------:R-:W4:Y:S02]  /*5b20*/  LDS R0, [UR44+0x140] ;  /* 0x0001402cff007984 */ /* 0x000f240008000800 */
[----:B------:R-:W-:Y:S01]  /*5b30*/  LEA R93, R93, R84, 0x1 ;  /* 0x000000545d5d7211 */ /* 0x000fe200078e08ff */
[----:B------:R-:W1:Y:S01]  /*5b40*/  LDCU UR43, c[0x0][0xb0c] ;  /* 0x00016180ff2b77ac */ /* 0x000e620008000800 */
[----:B--2---:R-:W-:Y:S01]  /*5b50*/  IMAD.U32 R97, RZ, RZ, UR6 ;  /* 0x00000006ff617e24 */ /* 0x004fe2000f8e00ff */
[----:B------:R-:W-:Y:S02]  /*5b60*/  MOV R96, UR7 ;  /* 0x0000000700607c02 */ /* 0x000fe40008000f00 */
[--C-:B------:R-:W-:Y:S01]  /*5b70*/  IMAD R92, R92, -0x10, R93.reuse ;  /* 0xfffffff05c5c7824 */ /* 0x100fe200078e025d */
[----:B------:R-:W2:Y:S01]  /*5b80*/  LDCU UR39, c[0x0][0xb30] ;  /* 0x00016600ff2777ac */ /* 0x000ea20008000800 */
[----:B------:R-:W-:Y:S01]  /*5b90*/  IMAD R91, R94, -0x10, R93 ;  /* 0xfffffff05e5b7824 */ /* 0x000fe200078e025d */
[----:B------:R-:W1:Y:S01]  /*5ba0*/  LDCU.64 UR54, c[0x0][0x888] ;  /* 0x00011100ff3677ac */ /* 0x000e620008000a00 */
[----:B------:R-:W1:Y:S01]  /*5bb0*/  LDCU.64 UR40, c[0x0][0xb28] ;  /* 0x00016500ff2877ac */ /* 0x000e620008000a00 */
[----:B------:R-:W1:Y:S01]  /*5bc0*/  LDCU.128 UR56, c[0x0][0xb10] ;  /* 0x00016200ff3877ac */ /* 0x000e620008000c00 */
[----:B------:R-:W1:Y:S01]  /*5bd0*/  LDCU UR53, c[0x0][0x374] ;  /* 0x00006e80ff3577ac */ /* 0x000e620008000800 */
[----:B------:R-:W-:Y:S01]  /*5be0*/  UMOV UR52, URZ ;  /* 0x000000ff00347c82 */ /* 0x000fe20008000000 */
[----:B------:R-:W-:Y:S01]  /*5bf0*/  UMOV UR46, URZ ;  /* 0x000000ff002e7c82 */ /* 0x000fe20008000000 */
[----:B-1234-:R-:W-:-:S07]  /*5c00*/  IMAD.IADD R37, R0, 0x1, R37 ;  /* 0x0000000100257824 */ /* 0x01efce00078e0225 */
.L_x_148:
[----:B------:R-:W-:Y:S02]  /*5c10*/  LEA R3, R86, UR44, 0x3 ;  /* 0x0000002c56037c11 */ /* 0x000fe4000f8e18ff */
[----:B------:R-:W-:Y:S02]  /*5c20*/  SHF.L.U32 R0, R88, 0x1f, RZ ;  /* 0x0000001f58007819 */ /* 0x000fe400000006ff */
[----:B------:R-:W-:Y:S02]  /*5c30*/  LEA R5, R86, UR44, 0x4 ;  /* 0x0000002c56057c11 */ /* 0x000fe4000f8e20ff */
[----:B-1----:R-:W1:Y:S02]  /*5c40*/  SYNCS.PHASECHK.TRANS64.TRYWAIT P0, [R3+URZ+0x90], R0 ;  /* 0x00009000030075a7 */ /* 0x002e6400080011ff */
[----:B-12---:R-:W-:Y:S05]  /*5c50*/  @!P0 BRA `(.L_x_105) ;  /* 0x0000004c003c8947 */ /* 0x006fea0003800000 */
.L_x_199:
[----:B------:R-:W2:Y:S01]  /*5c60*/  LDS.128 R4, [R5+0x120] ;  /* 0x0001200005047984 */ /* 0x000ea20000000c00 */
        /* <DEDUP_REMOVED lines=10> */
[----:B------:R-:W-:Y:S01]  /*5d10*/  PLOP3.LUT P0, PT, PT, PT, UP1, 0x80, 0x8 ;  /* 0x000000000008781c */ /* 0x000fe20003f0f018 */
[----:B------:R-:W-:Y:S11]  /*5d20*/  UP2UR UR62, UPR, URZ, 0x2 ;  /* 0x00000002ff3e7883 */ /* 0x000ff60008000000 */
[----:B------:R-:W-:Y:S01]  /*5d30*/  @!UPT UIADD3 URZ, UPT, UPT, URZ, URZ, URZ ;  /* 0x000000fffffff290 */ /* 0x000fe2000fffe0ff */
[----:B-1----:R-:W-:Y:S02]  /*5d40*/  @P0 SHF.R.U32.HI R0, RZ, 0x10, R5 ;  /* 0x00000010ff000819 */ /* 0x002fe40000011605 */
        /* <DEDUP_REMOVED lines=12> */
[----:B------:R-:W2:Y:S01]  /*5e10*/  LDCU UR12, c[0x0][0xb20] ;  /* 0x00016400ff0c77ac */ /* 0x000ea20008000800 */
[----:B------:R-:W-:Y:S02]  /*5e20*/  UIMAD.WIDE.U32 UR4, UR53, UR59, URZ ;  /* 0x0000003b350472a5 */ /* 0x000fe4000f8e00ff */
[----:B------:R-:W-:Y:S02]  /*5e30*/  UIMAD.WIDE.U32 UR6, UR60, UR56, URZ ;  /* 0x000000383c0672a5 */ /* 0x000fe4000f8e00ff */
[----:B------:R-:W-:Y:S02]  /*5e40*/  UISETP.NE.AND UP0, UPT, UR58, 0x1, UPT ;  /* 0x000000013a00788c */ /* 0x000fe4000bf05270 */
[----:B------:R-:W-:Y:S02]  /*5e50*/  UIMAD.WIDE.U32 UR8, UR37, UR59, URZ ;  /* 0x0000003b250872a5 */ /* 0x000fe4000f8e00ff */
[----:B------:R-:W-:Y:S02]  /*5e60*/  UIMAD.WIDE.U32 UR10, UR38, UR56, URZ ;  /* 0x00000038260a72a5 */ /* 0x000fe4000f8e00ff */
[----:B------:R-:W-:Y:S02]  /*5e70*/  UISETP.NE.AND UP1, UPT, UR43, 0x1, UPT ;  /* 0x000000012b00788c */ /* 0x000fe4000bf25270 */
[----:B------:R-:W-:Y:S01]  /*5e80*/  UISETP.NE.AND UP2, UPT, UR42, 0x1, UPT ;  /* 0x000000012a00788c */ /* 0x000fe2000bf45270 */
[----:B------:R-:W-:Y:S02]  /*5e90*/  UMOV UR4, UR5 ;  /* 0x0000000500047c82 */ /* 0x000fe40008000000 */
[----:B--2---:R-:W-:Y:S03]  /*5ea0*/  USHF.R.U32.HI UR5, URZ, UR12, UR4 ;  /* 0x0000000cff057299 */ /* 0x004fe60008011604 */
[----:B------:R-:W-:Y:S02]  /*5eb0*/  UMOV UR4, UR7 ;  /* 0x0000000700047c82 */ /* 0x000fe40008000000 */
[----:B------:R-:W-:Y:S02]  /*5ec0*/  USHF.R.U32.HI UR7, URZ, UR57, UR4 ;  /* 0x00000039ff077299 */ /* 0x000fe40008011604 */
[----:B------:R-:W-:Y:S02]  /*5ed0*/  USEL UR4, UR53, UR5, !UP0 ;  /* 0x0000000535047287 */ /* 0x000fe4000c000000 */
[----:B------:R-:W-:Y:S01]  /*5ee0*/  USEL UR7, UR60, UR7, !UP1 ;  /* 0x000000073c077287 */ /* 0x000fe2000c800000 */
[----:B------:R-:W-:Y:S01]  /*5ef0*/  UMOV UR5, UR9 ;  /* 0x0000000900057c82 */ /* 0x000fe20008000000 */
[----:B------:R-:W-:Y:S02]  /*5f00*/  UIMAD.WIDE.U32 UR8, UR4, UR40, URZ ;  /* 0x00000028040872a5 */ /* 0x000fe4000f8e00ff */
[----:B------:R-:W-:Y:S03]  /*5f10*/  USHF.R.U32.HI UR6, URZ, UR12, UR5 ;  /* 0x0000000cff067299 */ /* 0x000fe60008011605 */
[----:B------:R-:W-:Y:S01]  /*5f20*/  UMOV UR5, UR11 ;  /* 0x0000000b00057c82 */ /* 0x000fe20008000000 */
[----:B------:R-:W-:Y:S02]  /*5f30*/  UIMAD.WIDE.U32 UR10, UR7, UR40, URZ ;  /* 0x00000028070a72a5 */ /* 0x000fe4000f8e00ff */
[----:B------:R-:W-:Y:S02]  /*5f40*/  USHF.R.U32.HI UR12, URZ, UR57, UR5 ;  /* 0x00000039ff0c7299 */ /* 0x000fe40008011605 */
[----:B------:R-:W-:Y:S01]  /*5f50*/  USEL UR6, UR37, UR6, !UP0 ;  /* 0x0000000625067287 */ /* 0x000fe2000c000000 */
[----:B------:R-:W-:Y:S02]  /*5f60*/  UMOV UR5, UR9 ;  /* 0x0000000900057c82 */ /* 0x000fe40008000000 */
[----:B------:R-:W-:Y:S01]  /*5f70*/  UMOV UR10, UR11 ;  /* 0x0000000b000a7c82 */ /* 0x000fe20008000000 */
[----:B------:R-:W-:Y:S02]  /*5f80*/  @UP2 USHF.R.U32.HI UR4, URZ, UR41, UR5 ;  /* 0x00000029ff042299 */ /* 0x000fe40008011605 */
[----:B------:R-:W-:Y:S02]  /*5f90*/  @UP2 USHF.R.U32.HI UR7, URZ, UR41, UR10 ;  /* 0x00000029ff072299 */ /* 0x000fe4000801160a */
[----:B------:R-:W-:Y:S02]  /*5fa0*/  UIMAD UR4, UR42, UR4, URZ ;  /* 0x000000042a0472a4 */ /* 0x000fe4000f8e02ff */
        /* <DEDUP_REMOVED lines=8> */
[----:B------:R-:W-:Y:S02]  /*6030*/  USEL UR11, UR6, UR4, !UP2 ;  /* 0x00000004060b7287 */ /* 0x000fe4000d000000 */
[----:B------:R-:W-:Y:S02]  /*6040*/  UIADD3 UR8, UPT, UPT, -UR5, URZ, URZ ;  /* 0x000000ff05087290 */ /* 0x000fe4000fffe1ff */
[----:B------:R-:W-:Y:S01]  /*6050*/  UIADD3 UR10, UPT, UPT, -UR11, URZ, URZ ;  /* 0x000000ff0b0a7290 */ /* 0x000fe2000fffe1ff */
[----:B------:R-:W-:Y:S01]  /*6060*/  @!UP0 UMOV UR4, UR9 ;  /* 0x0000000900048c82 */ /* 0x000fe20008000000 */
[----:B------:R-:W-:Y:S02]  /*6070*/  UIADD3 UR9, UPT, UPT, -UR6, URZ, URZ ;  /* 0x000000ff06097290 */ /* 0x000fe4000fffe1ff */
[----:B------:R-:W-:Y:S02]  /*6080*/  @!UP0 USHF.R.U32.HI UR4, URZ, UR41, UR4 ;  /* 0x00000029ff048299 */ /* 0x000fe40008011604 */
[----:B------:R-:W-:Y:S02]  /*6090*/  UIMAD UR10, UR42, UR10, UR6 ;  /* 0x0000000a2a0a72a4 */ /* 0x000fe4000f8e0206 */
[----:B------:R-:W-:Y:S04]  /*60a0*/  @!UP0 USEL UR4, UR5, UR4, !UP2 ;  /* 0x0000000405048287 */ /* 0x000fe8000d000000 */
[----:B------:R-:W-:Y:S02]  /*60b0*/  @!UP0 UIMAD UR10, UR7, UR10, UR4 ;  /* 0x0000000a070a82a4 */ /* 0x000fe4000f8e0204 */
[----:B------:R-:W-:Y:S02]  /*60c0*/  @!UP0 UIADD3 UR11, UPT, UPT, UR11, -UR4, URZ ;  /* 0x800000040b0b8290 */ /* 0x000fe4000fffe0ff */
[----:B------:R-:W-:Y:S02]  /*60d0*/  UIMAD UR7, UR43, UR8, UR38 ;  /* 0x000000082b0772a4 */ /* 0x000fe4000f8e0226 */
[----:B------:R-:W-:Y:S02]  /*60e0*/  @!UP0 UIMAD UR6, UR11, UR42, UR5 ;  /* 0x0000002a0b0682a4 */ /* 0x000fe4000f8e0205 */
[----:B------:R-:W-:Y:S01]  /*60f0*/  UIMAD UR4, UR58, UR9, UR37 ;  /* 0x000000093a0472a4 */ /* 0x000fe2000f8e0225 */
[----:B------:R-:W-:Y:S02]  /*6100*/  @!UP0 UMOV UR5, UR10 ;  /* 0x0000000a00058c82 */ /* 0x000fe40008000000 */
[----:B------:R-:W-:Y:S02]  /*6110*/  UIMAD UR38, UR5, UR43, UR7 ;  /* 0x0000002b052672a4 */ /* 0x000fe4000f8e0207 */
[----:B------:R-:W-:Y:S11]  /*6120*/  UIMAD UR37, UR6, UR58, UR4 ;  /* 0x0000003a062572a4 */ /* 0x000ff6000f8e0204 */
[----:B------:R-:W-:Y:S01]  /*6130*/  @!UPT UIADD3 URZ, UPT, UPT, URZ, URZ, URZ ;  /* 0x000000fffffff290 */ /* 0x000fe2000fffe0ff */
.L_x_106:
[----:B------:R-:W-:Y:S01]  /*6140*/  UISETP.NE.AND UP0, UPT, UR39, 0x1, UPT ;  /* 0x000000012700788c */ /* 0x000fe2000bf05270 */
[----:B------:R-:W-:Y:S01]  /*6150*/  LOP3.LUT P0, RZ, R84, 0x1b0, RZ, 0xc0, !PT ;  /* 0x000001b054ff7812 */ /* 0x000fe2000780c0ff */
[----:B------:R-:W-:Y:S01]  /*6160*/  USHF.L.U32 UR50, UR16, 0x7, URZ ;  /* 0x0000000710327899 */ /* 0x000fe200080006ff */
[----:B------:R-:W-:Y:S01]  /*6170*/  BSSY.RECONVERGENT B6, `(.L_x_107) ;  /* 0x0000034000067945 */ /* 0x000fe20003800200 */
[----:B------:R-:W-:Y:S01]  /*6180*/  USHF.L.U32 UR49, UR20, 0x7, URZ ;  /* 0x0000000714317899 */ /* 0x000fe200080006ff */
[----:B------:R-:W-:Y:S06]  /*6190*/  IADD3 R86, PT, PT, R86, 0x1, RZ ;  /* 0x0000000156567810 */ /* 0x000fec0007ffe0ff */
[----:B------:R-:W2:Y:S01]  /*61a0*/  @!UP0 LDCU.128 UR12, c[0x0][0xb10] ;  /* 0x00016200ff0c87ac */ /* 0x000ea20008000c00 */
[----:B------:R-:W3:Y:S01]  /*61b0*/  @!UP0 LDCU UR5, c[0x0][0xb0c] ;  /* 0x00016180ff0587ac */ /* 0x000ee20008000800 */
[----:B------:R-:W4:Y:S01]  /*61c0*/  @!UP0 LDCU UR10, c[0x0][0xb20] ;  /* 0x00016400ff0a87ac */ /* 0x000f220008000800 */
[----:B--2---:R-:W-:Y:S02]  /*61d0*/  UIMAD.WIDE.U32 UR8, UR38, UR12, URZ ;  /* 0x0000000c260872a5 */ /* 0x004fe4000f8e00ff */
[----:B------:R-:W-:Y:S02]  /*61e0*/  UIMAD.WIDE.U32 UR6, UR37, UR15, URZ ;  /* 0x0000000f250672a5 */ /* 0x000fe4000f8e00ff */
[----:B------:R-:W-:Y:S03]  /*61f0*/  @!UP0 UISETP.NE.AND UP1, UPT, UR14, 0x1, UPT ;  /* 0x000000010e00888c */ /* 0x000fe6000bf25270 */
[----:B------:R-:W-:Y:S01]  /*6200*/  @!UP0 UMOV UR4, UR9 ;  /* 0x0000000900048c82 */ /* 0x000fe20008000000 */
[----:B---3--:R-:W-:Y:S02]  /*6210*/  @!UP0 UISETP.NE.AND UP2, UPT, UR5, 0x1, UPT ;  /* 0x000000010500888c */ /* 0x008fe4000bf45270 */
[----:B------:R-:W-:Y:S01]  /*6220*/  @!UP0 USHF.R.U32.HI UR4, URZ, UR13, UR4 ;  /* 0x0000000dff048299 */ /* 0x000fe20008011604 */
[----:B------:R-:W-:Y:S02]  /*6230*/  @!UP0 UMOV UR6, UR7 ;  /* 0x0000000700068c82 */ /* 0x000fe40008000000 */
[----:B----4-:R-:W-:Y:S02]  /*6240*/  @!UP0 USHF.R.U32.HI UR6, URZ, UR10, UR6 ;  /* 0x0000000aff068299 */ /* 0x010fe40008011606 */
[----:B------:R-:W-:Y:S02]  /*6250*/  @!UP0 USEL UR7, UR38, UR4, !UP2 ;  /* 0x0000000426078287 */ /* 0x000fe4000d000000 */
[----:B------:R-:W-:Y:S04]  /*6260*/  @!UP0 USEL UR6, UR37, UR6, !UP1 ;  /* 0x0000000625068287 */ /* 0x000fe8000c800000 */
[----:B------:R-:W-:Y:S02]  /*6270*/  @!UP0 UIADD3 UR4, UPT, UPT, -UR7, UR6, URZ ;  /* 0x0000000607048290 */ /* 0x000fe4000fffe1ff */
[----:B------:R-:W-:Y:S02]  /*6280*/  @!UP0 UIADD3 UR6, UPT, UPT, UR7, -UR6, URZ ;  /* 0x8000000607068290 */ /* 0x000fe4000fffe0ff */
[----:B------:R-:W-:Y:S02]  /*6290*/  @!UP0 UIMAD UR38, UR4, UR5, UR38 ;  /* 0x00000005042682a4 */ /* 0x000fe4000f8e0226 */
[----:B------:R-:W-:Y:S01]  /*62a0*/  @!UP0 UIMAD UR37, UR6, UR14, UR37 ;  /* 0x0000000e062582a4 */ /* 0x000fe2000f8e0225 */
[----:B------:R-:W-:Y:S11]  /*62b0*/  @!P0 BRA `(.L_x_108) ;  /* 0x00000000007c8947 */ /* 0x000ff60003800000 */
[----:B------:R-:W2:Y:S01]  /*62c0*/  LDCU.64 UR8, c[0x4][0x80] ;  /* 0x01001000ff0877ac */ /* 0x000ea20008000a00 */
[----:B------:R-:W-:Y:S01]  /*62d0*/  MOV R2, 0x0 ;  /* 0x0000000000027802 */ /* 0x000fe20000000f00 */
[----:B------:R-:W-:Y:S02]  /*62e0*/  HFMA2 R12, -RZ, RZ, 0, 5.9604644775390625e-08 ;  /* 0x00000001ff0c7431 */ /* 0x000fe400000001ff */
[----:B------:R-:W-:Y:S01]  /*62f0*/  IMAD.MOV.U32 R8, RZ, RZ, 0x70 ;  /* 0x00000070ff087424 */ /* 0x000fe200078e00ff */
[----:B------:R3:W4:Y:S01]  /*6300*/  LDC.64 R14, c[0x4][R2] ;  /* 0x01000000020e7b82 */ /* 0x0007220000000a00 */
[----:B------:R-:W1:Y:S01]  /*6310*/  LDCU.64 UR6, c[0x4][0x88] ;  /* 0x01001100ff0677ac */ /* 0x000e620008000a00 */
[----:B------:R-:W-:Y:S01]  /*6320*/  IMAD.MOV.U32 R13, RZ, RZ, RZ ;  /* 0x000000ffff0d7224 */ /* 0x000fe200078e00ff */
[----:B------:R-:W1:Y:S01]  /*6330*/  LDCU.64 UR4, c[0x4][0x8] ;  /* 0x01000100ff0477ac */ /* 0x000e620008000a00 */
[----:B--2---:R-:W-:Y:S01]  /*6340*/  MOV R5, UR9 ;  /* 0x0000000900057c02 */ /* 0x004fe20008000f00 */
[----:B------:R-:W-:Y:S01]  /*6350*/  IMAD.U32 R4, RZ, RZ, UR8 ;  /* 0x00000008ff047e24 */ /* 0x000fe2000f8e00ff */
[----:B-1----:R-:W-:Y:S01]  /*6360*/  MOV R7, UR7 ;  /* 0x0000000700077c02 */ /* 0x002fe20008000f00 */
[----:B------:R-:W-:Y:S01]  /*6370*/  IMAD.U32 R6, RZ, RZ, UR6 ;  /* 0x00000006ff067e24 */ /* 0x000fe2000f8e00ff */
[----:B------:R-:W-:Y:S01]  /*6380*/  MOV R11, UR5 ;  /* 0x00000005000b7c02 */ /* 0x000fe20008000f00 */
[----:B------:R-:W-:Y:S02]  /*6390*/  IMAD.U32 R10, RZ, RZ, UR4 ;  /* 0x00000004ff0a7e24 */ /* 0x000fe4000f8e00ff */
[----:B------:R-:W-:Y:S07]  /*63a0*/  LEPC R20, `(.L_x_109) ;  /* 0x000000001014794e */ /* 0x000fee0000000000 */
[----:B---345:R-:W-:Y:S05]  /*63b0*/  CALL.ABS.NOINC R14 ;  /* 0x000000000e007343 */ /* 0x038fea0003c00000 */
.L_x_109:
[----:B------:R-:W1:Y:S01]  /*63c0*/  LDCU.64 UR8, c[0x4][0x80] ;  /* 0x01001000ff0877ac */ /* 0x000e620008000a00 */
[----:B------:R-:W2:Y:S01]  /*63d0*/  LDC.64 R2, c[0x4][R2] ;  /* 0x0100000002027b82 */ /* 0x000ea20000000a00 */
[----:B------:R-:W-:Y:S02]  /*63e0*/  HFMA2 R12, -RZ, RZ, 0, 5.9604644775390625e-08 ;  /* 0x00000001ff0c7431 */ /* 0x000fe400000001ff */
[----:B------:R-:W-:Y:S02]  /*63f0*/  IMAD.MOV.U32 R8, RZ, RZ, 0x70 ;  /* 0x00000070ff087424 */ /* 0x000fe400078e00ff */
[----:B------:R-:W-:Y:S01]  /*6400*/  IMAD.MOV.U32 R13, RZ, RZ, RZ ;  /* 0x000000ffff0d7224 */ /* 0x000fe200078e00ff */
[----:B------:R-:W3:Y:S01]  /*6410*/  LDCU.64 UR6, c[0x4][0x88] ;  /* 0x01001100ff0677ac */ /* 0x000ee20008000a00 */
[----:B------:R-:W4:Y:S01]  /*6420*/  LDCU.64 UR4, c[0x4][0x8] ;  /* 0x01000100ff0477ac */ /* 0x000f220008000a00 */
[----:B-1----:R-:W-:Y:S02]  /*6430*/  MOV R4, UR8 ;  /* 0x0000000800047c02 */ /* 0x002fe40008000f00 */
[----:B------:R-:W-:Y:S02]  /*6440*/  MOV R5, UR9 ;  /* 0x0000000900057c02 */ /* 0x000fe40008000f00 */
[----:B---3--:R-:W-:Y:S01]  /*6450*/  MOV R7, UR7 ;  /* 0x0000000700077c02 */ /* 0x008fe20008000f00 */
[----:B------:R-:W-:Y:S01]  /*6460*/  IMAD.U32 R6, RZ, RZ, UR6 ;  /* 0x00000006ff067e24 */ /* 0x000fe2000f8e00ff */
[----:B----4-:R-:W-:Y:S01]  /*6470*/  MOV R11, UR5 ;  /* 0x00000005000b7c02 */ /* 0x010fe20008000f00 */
[----:B------:R-:W-:Y:S02]  /*6480*/  IMAD.U32 R10, RZ, RZ, UR4 ;  /* 0x00000004ff0a7e24 */ /* 0x000fe4000f8e00ff */
[----:B------:R-:W-:Y:S07]  /*6490*/  LEPC R20, `(.L_x_108) ;  /* 0x000000001014794e */ /* 0x000fee0000000000 */
[----:B--2---:R-:W-:Y:S05]  /*64a0*/  CALL.ABS.NOINC R2 ;  /* 0x0000000002007343 */ /* 0x004fea0003c00000 */
.L_x_108:
[----:B------:R-:W-:Y:S05]  /*64b0*/  BSYNC.RECONVERGENT B6 ;  /* 0x0000000000067941 */ /* 0x000fea0003800200 */
.L_x_107:
[----:B------:R-:W-:Y:S02]  /*64c0*/  R2UR UR6, R83 ;  /* 0x00000000530672ca */ /* 0x000fe400000e0000 */
[----:B------:R-:W-:Y:S02]  /*64d0*/  R2UR UR5, R97 ;  /* 0x00000000610572ca */ /* 0x000fe400000e0000 */
[----:B------:R-:W-:Y:S02]  /*64e0*/  R2UR UR4, R96 ;  /* 0x00000000600472ca */ /* 0x000fe400000e0000 */
[----:B------:R-:W-:Y:S02]  /*64f0*/  ISETP.NE.U32.AND P4, PT, R78, RZ, PT ;  /* 0x000000ff4e00720c */ /* 0x000fe40003f85070 */
[----:B------:R-:W-:Y:S02]  /*6500*/  ISETP.NE.U32.AND P2, PT, RZ, UR54, PT ;  /* 0x00000036ff007c0c */ /* 0x000fe4000bf45070 */
[----:B------:R-:W-:Y:S02]  /*6510*/  ISETP.NE.AND.EX P4, PT, R79, RZ, PT, P4 ;  /* 0x000000ff4f00720c */ /* 0x000fe40003f85340 */
[----:B------:R-:W-:Y:S01]  /*6520*/  ISETP.NE.AND.EX P2, PT, RZ, UR55, PT, P2 ;  /* 0x00000037ff007c0c */ /* 0x000fe2000bf45320 */
[----:B------:R-:W-:Y:S02]  /*6530*/  UISETP.NE.AND UP2, UPT, UR6, URZ, UPT ;  /* 0x000000ff0600728c */ /* 0x000fe4000bf45270 */
[----:B------:R-:W-:Y:S04]  /*6540*/  UISETP.NE.U32.AND UP0, UPT, UR5, URZ, UPT ;  /* 0x000000ff0500728c */ /* 0x000fe8000bf05070 */
[----:B------:R-:W-:Y:S01]  /*6550*/  UISETP.NE.AND.EX UP1, UPT, UR4, URZ, UPT, UP0 ;  /* 0x000000ff0400728c */ /* 0x000fe2000bf25300 */
[----:B------:R-:W-:Y:S01]  /*6560*/  PLOP3.LUT P1, PT, PT, PT, UP2, 0x80, 0x8 ;  /* 0x000000000008781c */ /* 0x000fe20003f2f028 */
[----:B------:R-:W-:Y:S03]  /*6570*/  UPLOP3.LUT UP0, UPT, UPT, UPT, UPT, 0x40, 0x4 ;  /* 0x000000000004789c */ /* 0x000fe60003f0e870 */
[----:B------:R-:W-:Y:S06]  /*6580*/  @UP2 UPLOP3.LUT UP0, UPT, UPT, UPT, UP1, 0x80, 0x8 ;  /* 0x000000000008289c */ /* 0x000fec0003f0f010 */
[----:B------:R-:W-:Y:S01]  /*6590*/  PLOP3.LUT P0, PT, PT, PT, UP0, 0x80, 0x8 ;  /* 0x000000000008781c */ /* 0x000fe20003f0f008 */
[----:B------:R-:W-:Y:S01]  /*65a0*/  @!UPT UIADD3 URZ, UPT, UPT, URZ, URZ, URZ ;  /* 0x000000fffffff290 */ /* 0x000fe2000fffe0ff */
[----:B------:R-:W-:Y:S11]  /*65b0*/  BRA.U !UP1, `(.L_x_110) ;  /* 0x0000000109407547 */ /* 0x000ff6000b800000 */
[----:B------:R-:W-:Y:S01]  /*65c0*/  UISETP.NE.U32.AND UP0, UPT, UR54, URZ, UPT ;  /* 0x000000ff3600728c */ /* 0x000fe2000bf05070 */
[----:B------:R-:W-:Y:S01]  /*65d0*/  R2UR UR6, R97 ;  /* 0x00000000610672ca */ /* 0x000fe200000e0000 */
[----:B------:R-:W2:Y:S01]  /*65e0*/  LDCU.64 UR8, c[0x0][0x358] ;  /* 0x00006b00ff0877ac */ /* 0x000ea20008000a00 */
[----:B------:R-:W-:Y:S02]  /*65f0*/  HFMA2 R80, -RZ, RZ, 0, 5.9604644775390625e-08 ;  /* 0x00000001ff507431 */ /* 0x000fe400000001ff */
[----:B-1----:R-:W-:Y:S01]  /*6600*/  IMAD.MOV.U32 R0, RZ, RZ, 0x1 ;  /* 0x00000001ff007424 */ /* 0x002fe200078e00ff */
[----:B------:R-:W-:Y:S06]  /*6610*/  UISETP.NE.AND.EX UP0, UPT, UR55, URZ, UPT, UP0 ;  /* 0x000000ff3700728c */ /* 0x000fec000bf05300 */
[----:B------:R-:W-:Y:S05]  /*6620*/  PLOP3.LUT P3, PT, PT, PT, UP0, 0x80, 0x8 ;  /* 0x000000000008781c */ /* 0x000fea0003f6f008 */
[----:B------:R-:W1:Y:S01]  /*6630*/  @UP0 LDCU.64 UR4, c[0x0][0x888] ;  /* 0x00011100ff0407ac */ /* 0x000e620008000a00 */
[----:B------:R-:W-:Y:S07]  /*6640*/  @UP0 UIMAD UR6, UR36, UR6, URZ ;  /* 0x00000006240602a4 */ /* 0x000fee000f8e02ff */
[----:B------:R-:W-:Y:S01]  /*6650*/  @!P3 PRMT R80, R0, 0x7610, R80 ;  /* 0x000076100050b816 */ /* 0x000fe20000000050 */
[----:B-1----:R-:W-:Y:S06]  /*6660*/  @UP0 UIMAD.WIDE UR4, UR6, 0x4, UR4 ;  /* 0x00000004060408a5 */ /* 0x002fec000f8e0204 */
[----:B------:R-:W-:Y:S02]  /*6670*/  IMAD.U32 R2, RZ, RZ, UR4 ;  /* 0x00000004ff027e24 */ /* 0x000fe4000f8e00ff */
[----:B------:R-:W-:Y:S03]  /*6680*/  IMAD.U32 R3, RZ, RZ, UR5 ;  /* 0x00000005ff037e24 */ /* 0x000fe6000f8e00ff */
[----:B------:R-:W1:Y:S02]  /*6690*/  @!UP0 LDCU UR4, c[0x0][0x880] ;  /* 0x00011000ff0487ac */ /* 0x000e640008000800 */
[----:B--2--5:R2:W5:Y:S02]  /*66a0*/  @P3 LDG.E R41, desc[UR8][R2.64] ;  /* 0x0000000802293981 */ /* 0x024564000c1e1900 */
[----:B-12---:R-:W-:Y:S02]  /*66b0*/  @!P3 MOV R41, UR4 ;  /* 0x000000040029bc02 */ /* 0x006fe40008000f00 */
.L_x_110:
[----:B------:R-:W-:Y:S05]  /*66c0*/  @!P4 BRA `(.L_x_111) ;  /* 0x000000000024c947 */ /* 0x000fea0003800000 */
[----:B------:R-:W-:Y:S01]  /*66d0*/  ISETP.NE.U32.AND P3, PT, R76, RZ, PT ;  /* 0x000000ff4c00720c */ /* 0x000fe20003f65070 */
[----:B------:R-:W2:Y:S03]  /*66e0*/  LDCU.64 UR4, c[0x0][0x358] ;  /* 0x00006b00ff0477ac */ /* 0x000ea60008000a00 */
[----:B------:R-:W-:Y:S11]  /*66f0*/  ISETP.NE.AND.EX P3, PT, R77, RZ, PT, P3 ;  /* 0x000000ff4d00720c */ /* 0x000ff60003f65330 */
[----:B------:R-:W-:Y:S02]  /*6700*/  @!UPT UIADD3 URZ, UPT, UPT, URZ, URZ, URZ ;  /* 0x000000fffffff290 */ /* 0x000fe4000fffe0ff */
[----:B------:R-:W3:Y:S01]  /*6710*/  @P3 LDC.64 R2, c[0x0][0x8a8] ;  /* 0x00022a00ff023b82 */ /* 0x000ee20000000a00 */
[----:B-1----:R-:W-:Y:S04]  /*6720*/  @P3 IMAD R0, R78, UR36, RZ ;  /* 0x000000244e003c24 */ /* 0x002fe8000f8e02ff */
[----:B---3--:R-:W-:Y:S05]  /*6730*/  @P3 IMAD.WIDE R2, R0, 0x4, R2 ;  /* 0x0000000400023825 */ /* 0x008fea00078e0202 */
[----:B--2--5:R2:W5:Y:S02]  /*6740*/  @P3 LDG.E R38, desc[UR4][R2.64] ;  /* 0x0000000402263981 */ /* 0x024564000c1e1900 */
[----:B--2---:R-:W3:Y:S02]  /*6750*/  @!P3 LDC R38, c[0x0][0x8a0] ;  /* 0x00022800ff26bb82 */ /* 0x004ee40000000800 */
.L_x_111:
[----:B-----5:R-:W-:Y:S01]  /*6760*/  FSETP.NEU.AND P3, PT, R41, RZ, PT ;  /* 0x000000ff2900720b */ /* 0x020fe20003f6d000 */
[----:B------:R-:W-:Y:S01]  /*6770*/  BSSY B1, `(.L_x_112) ;  /* 0x0000039000017945 */ /* 0x000fe20003800000 */
[----:B------:R-:W-:Y:S01]  /*6780*/  SEL R3, RZ, 0xffffffff, P2 ;  /* 0xffffffffff037807 */ /* 0x000fe20001000000 */
[----:B------:R-:W-:Y:S01]  /*6790*/  IMAD.MOV.U32 R47, RZ, RZ, 0x1 ;  /* 0x00000001ff2f7424 */ /* 0x000fe200078e00ff */
[----:B------:R-:W-:Y:S01]  /*67a0*/  @P1 LOP3.LUT P2, RZ, R80, 0xff, RZ, 0xc0, !PT ;  /* 0x000000ff50ff1812 */ /* 0x000fe2000784c0ff */
[----:B------:R-:W-:Y:S01]  /*67b0*/  IMAD R39, R36, 0x80, R37 ;  /* 0x0000008024277824 */ /* 0x000fe200078e0225 */
[----:B------:R-:W-:Y:S01]  /*67c0*/  @P1 SEL R2, RZ, 0xffffffff, P3 ;  /* 0xffffffffff021807 */ /* 0x000fe20001800000 */
[----:B------:R-:W-:Y:S01]  /*67d0*/  IMAD R87, R94, -0x10, R92 ;  /* 0xfffffff05e577824 */ /* 0x000fe200078e025c */
[----:B------:R-:W-:Y:S01]  /*67e0*/  LOP3.LUT R90, R90, 0x1, RZ, 0x3c, !PT ;  /* 0x000000015a5a7812 */ /* 0x000fe200078e3cff */
[----:B------:R-:W-:Y:S01]  /*67f0*/  IMAD.MOV.U32 R46, RZ, RZ, RZ ;  /* 0x000000ffff2e7224 */ /* 0x000fe200078e00ff */
[----:B------:R-:W-:Y:S02]  /*6800*/  @P0 SEL R2, R3, R2, !P2 ;  /* 0x0000000203020207 */ /* 0x000fe40005000000 */
[----:B------:R-:W-:Y:S02]  /*6810*/  CS2R R74, SRZ ;  /* 0x00000000004a7805 */ /* 0x000fe4000001ff00 */
[----:B------:R-:W-:Y:S02]  /*6820*/  LEA R99, R36, UR44, 0x3 ;  /* 0x0000002c24637c11 */ /* 0x000fe4000f8e18ff */
[----:B------:R-:W-:Y:S02]  /*6830*/  CS2R R72, SRZ ;  /* 0x0000000000487805 */ /* 0x000fe4000001ff00 */
[----:B------:R-:W-:Y:S02]  /*6840*/  @P1 LOP3.LUT R2, R2, 0x1, RZ, 0xc0, !PT ;  /* 0x0000000102021812 */ /* 0x000fe400078ec0ff */
[----:B------:R-:W-:Y:S02]  /*6850*/  CS2R R66, SRZ ;  /* 0x0000000000427805 */ /* 0x000fe4000001ff00 */
[----:B-1----:R-:W-:Y:S02]  /*6860*/  SHF.L.U32 R0, R89, 0x1f, RZ ;  /* 0x0000001f59007819 */ /* 0x002fe400000006ff */
[----:B------:R-:W-:Y:S02]  /*6870*/  CS2R R64, SRZ ;  /* 0x0000000000407805 */ /* 0x000fe4000001ff00 */
[----:B------:R-:W-:Y:S02]  /*6880*/  ISETP.NE.U32.OR P5, PT, R2, 0x1, !P1 ;  /* 0x000000010200780c */ /* 0x000fe40004fa5470 */
[----:B------:R-:W-:Y:S02]  /*6890*/  CS2R R58, SRZ ;  /* 0x00000000003a7805 */ /* 0x000fe4000001ff00 */
[----:B------:R-:W-:Y:S02]  /*68a0*/  PLOP3.LUT P2, PT, PT, PT, UP1, 0x80, 0x8 ;  /* 0x000000000008781c */ /* 0x000fe40003f4f018 */
[----:B------:R-:W-:Y:S02]  /*68b0*/  CS2R R56, SRZ ;  /* 0x0000000000387805 */ /* 0x000fe4000001ff00 */
[----:B------:R-:W-:Y:S02]  /*68c0*/  LOP3.LUT P4, R85, R80, 0xff, RZ, 0xc0, !PT ;  /* 0x000000ff50557812 */ /* 0x000fe4000788c0ff */
[----:B------:R-:W-:Y:S02]  /*68d0*/  CS2R R50, SRZ ;  /* 0x0000000000327805 */ /* 0x000fe4000001ff00 */
[----:B------:R-:W-:Y:S02]  /*68e0*/  SEL R2, RZ, 0xffffffff, P3 ;  /* 0xffffffffff027807 */ /* 0x000fe40001800000 */
[----:B------:R-:W-:Y:S02]  /*68f0*/  CS2R R48, SRZ ;  /* 0x0000000000307805 */ /* 0x000fe4000001ff00 */
[----:B------:R-:W-:Y:S02]  /*6900*/  P2R R98, PR, RZ, 0x20 ;  /* 0x00000020ff627803 */ /* 0x000fe40000000000 */
[----:B------:R-:W-:Y:S02]  /*6910*/  @P5 SHF.L.U32 R4, R90, 0x1f, RZ ;  /* 0x0000001f5a045819 */ /* 0x000fe400000006ff */
[----:B------:R-:W-:Y:S02]  /*6920*/  @P2 SEL R2, R3, R2, !P4 ;  /* 0x0000000203022207 */ /* 0x000fe40006000000 */
[----:B------:R-:W1:Y:S02]  /*6930*/  @P5 SYNCS.PHASECHK.TRANS64.TRYWAIT P1, [UR44+0x40], R4 ;  /* 0x00004004ff0055a7 */ /* 0x000e64000802112c */
[----:B------:R-:W-:Y:S04]  /*6940*/  LOP3.LUT R2, R2, 0x1, RZ, 0xc0, !PT ;  /* 0x0000000102027812 */ /* 0x000fe800078ec0ff */
[----:B------:R-:W-:Y:S04]  /*6950*/  ISETP.NE.U32.AND P2, PT, R2, 0x1, PT ;  /* 0x000000010200780c */ /* 0x000fe80003f45070 */
[----:B------:R-:W-:Y:S01]  /*6960*/  P2R R60, PR, RZ, 0x4 ;  /* 0x00000004ff3c7803 */ /* 0x000fe20000000000 */
[----:B------:R2:W4:Y:S01]  /*6970*/  SYNCS.PHASECHK.TRANS64.TRYWAIT P0, [R99+URZ+0xb0], R0 ;  /* 0x0000b000630075a7 */ /* 0x00052200080011ff */
[----:B-1----:R-:W-:Y:S01]  /*6980*/  @P5 SEL R47, RZ, 0x1, !P1 ;  /* 0x00000001ff2f5807 */ /* 0x002fe20004800000 */
[----:B--2---:R-:W-:Y:S06]  /*6990*/  @!P5 BRA `(.L_x_113) ;  /* 0x000000000058d947 */ /* 0x004fec0003800000 */
[----:B------:R-:W-:Y:S01]  /*69a0*/  IMAD.MOV.U32 R75, RZ, RZ, RZ ;  /* 0x000000ffff4b7224 */ /* 0x000fe200078e00ff */
[----:B------:R-:W-:Y:S01]  /*69b0*/  ISETP.NE.AND P1, PT, R47, RZ, PT ;  /* 0x000000ff2f00720c */ /* 0x000fe20003f25270 */
[----:B------:R-:W-:Y:S01]  /*69c0*/  BSSY B0, `(.L_x_114) ;  /* 0x000000c000007945 */ /* 0x000fe20003800000 */
[----:B------:R-:W-:Y:S02]  /*69d0*/  CS2R R50, SRZ ;  /* 0x0000000000327805 */ /* 0x000fe4000001ff00 */
[----:B------:R-:W-:Y:S02]  /*69e0*/  CS2R R48, SRZ ;  /* 0x0000000000307805 */ /* 0x000fe4000001ff00 */
[----:B------:R-:W-:Y:S02]  /*69f0*/  CS2R R58, SRZ ;  /* 0x00000000003a7805 */ /* 0x000fe4000001ff00 */
[----:B------:R-:W-:Y:S02]  /*6a00*/  CS2R R56, SRZ ;  /* 0x0000000000387805 */ /* 0x000fe4000001ff00 */
[----:B------:R-:W-:Y:S02]  /*6a10*/  CS2R R66, SRZ ;  /* 0x0000000000427805 */ /* 0x000fe4000001ff00 */
[----:B------:R-:W-:Y:S02]  /*6a20*/  CS2R R64, SRZ ;  /* 0x0000000000407805 */ /* 0x000fe4000001ff00 */
[----:B------:R-:W-:Y:S01]  /*6a30*/  CS2R R72, SRZ ;  /* 0x0000000000487805 */ /* 0x000fe2000001ff00 */
[----:B------:R-:W-:Y:S06]  /*6a40*/  @P1 BRA `(.L_x_115) ;  /* 0x00000000000c1947 */ /* 0x000fec0003800000 */
[----:B------:R-:W-:Y:S04]  /*6a50*/  SHF.L.U32 R3, R90, 0x1f, RZ ;  /* 0x0000001f5a037819 */ /* 0x000fe800000006ff */
[----:B------:R-:W1:Y:S02]  /*6a60*/  SYNCS.PHASECHK.TRANS64.TRYWAIT P1, [UR44+0x40], R3 ;  /* 0x00004003ff0075a7 */ /* 0x000e64000802112c */
[----:B-1----:R-:W-:Y:S05]  /*6a70*/  @!P1 BRA `(.L_x_116) ;  /* 0x0000003c00c89947 */ /* 0x002fea0003800000 */
.L_x_115:
[----:B------:R-:W-:Y:S05]  /*6a80*/  BSYNC B0 ;  /* 0x0000000000007941 */ /* 0x000fea0003800000 */
.L_x_114:
[----:B------:R-:W-:Y:S01]  /*6a90*/  ISETP.NE.AND P1, PT, R60, RZ, PT ;  /* 0x000000ff3c00720c */ /* 0x000fe20003f25270 */
[----:B------:R-:W-:Y:S11]  /*6aa0*/  HFMA2 R46, -RZ, RZ, 0, 5.9604644775390625e-08 ;  /* 0x00000001ff2e7431 */ /* 0x000ff600000001ff */
[----:B------:R-:W-:Y:S01]  /*6ab0*/  @!UPT UIADD3 URZ, UPT, UPT, URZ, URZ, URZ ;  /* 0x000000fffffff290 */ /* 0x000fe2000fffe0ff */
[----:B------:R2:W1:Y:S04]  /*6ac0*/  @P1 LDS.128 R48, [R93] ;  /* 0x000000005d301984 */ /* 0x0004680000000c00 */
[----:B------:R2:W1:Y:S04]  /*6ad0*/  @P1 LDS.128 R56, [R92+0x10] ;  /* 0x000010005c381984 */ /* 0x0004680000000c00 */
[----:B------:R2:W1:Y:S04]  /*6ae0*/  @P1 LDS.128 R64, [R91+0x20] ;  /* 0x000020005b401984 */ /* 0x0004680000000c00 */
[----:B------:R2:W1:Y:S02]  /*6af0*/  @P1 LDS.128 R72, [R87+0x30] ;  /* 0x0000300057481984 */ /* 0x0004640000000c00 */
.L_x_113:
[----:B------:R-:W-:Y:S05]  /*6b00*/  BSYNC B1 ;  /* 0x0000000000017941 */ /* 0x000fea0003800000 */
.L_x_112:
[----:B-1----:R-:W-:Y:S04]  /*6b10*/  SHF.R.U32.HI R2, RZ, 0x15, R39 ;  /* 0x00000015ff027819 */ /* 0x002fe80000011627 */
[----:B------:R-:W-:Y:S01]  /*6b20*/  LOP3.LUT P1, RZ, R2, 0x3, R81, 0x48, !PT ;  /* 0x0000000302ff7812 */ /* 0x000fe20007824851 */
[----:B------:R-:W-:Y:S01]  /*6b30*/  @!UPT UIADD3 URZ, UPT, UPT, URZ, URZ, URZ ;  /* 0x000000fffffff290 */ /* 0x000fe2000fffe0ff */
[----:B----4-:R-:W-:Y:S11]  /*6b40*/  @P0 BRA `(.L_x_117) ;  /* 0x0000000000080947 */ /* 0x010ff60003800000 */
[----:B------:R-:W1:Y:S02]  /*6b50*/  SYNCS.PHASECHK.TRANS64.TRYWAIT P0, [R99+URZ+0xb0], R0 ;  /* 0x0000b000630075a7 */ /* 0x000e6400080011ff */
[----:B-1----:R-:W-:Y:S05]  /*6b60*/  @!P0 BRA `(.L_x_118) ;  /* 0x0000003c00a48947 */ /* 0x002fea0003800000 */
.L_x_117:
[----:B------:R-:W-:Y:S05]  /*6b70*/  @!P1 BRA `(.L_x_119) ;  /* 0x0000000000409947 */ /* 0x000fea0003800000 */
[----:B------:R-:W4:Y:S01]  /*6b80*/  LDCU.64 UR8, c[0x4][0x70] ;  /* 0x01000e00ff0877ac */ /* 0x000f220008000a00 */
[----:B------:R-:W-:Y:S01]  /*6b90*/  MOV R3, 0x0 ;  /* 0x0000000000037802 */ /* 0x000fe20000000f00 */
[----:B------:R-:W-:Y:S02]  /*6ba0*/  HFMA2 R12, -RZ, RZ, 0, 5.9604644775390625e-08 ;  /* 0x00000001ff0c7431 */ /* 0x000fe400000001ff */
[----:B------:R-:W-:Y:S02]  /*6bb0*/  IMAD.MOV.U32 R8, RZ, RZ, 0x192 ;  /* 0x00000192ff087424 */ /* 0x000fe400078e00ff */
[----:B------:R-:W-:Y:S01]  /*6bc0*/  IMAD.MOV.U32 R13, RZ, RZ, RZ ;  /* 0x000000ffff0d7224 */ /* 0x000fe200078e00ff */
[----:B------:R-:W5:Y:S01]  /*6bd0*/  LDCU.64 UR6, c[0x4][0x78] ;  /* 0x01000f00ff0677ac */ /* 0x000f620008000a00 */
[----:B------:R-:W1:Y:S01]  /*6be0*/  LDC.64 R2, c[0x4][R3] ;  /* 0x0100000003027b82 */ /* 0x000e620000000a00 */
[----:B------:R-:W2:Y:S01]  /*6bf0*/  LDCU.64 UR4, c[0x4][0x10] ;  /* 0x01000200ff0477ac */ /* 0x000ea20008000a00 */
[----:B----4-:R-:W-:Y:S01]  /*6c00*/  MOV R5, UR9 ;  /* 0x0000000900057c02 */ /* 0x010fe20008000f00 */
[----:B------:R-:W-:Y:S01]  /*6c10*/  IMAD.U32 R4, RZ, RZ, UR8 ;  /* 0x00000008ff047e24 */ /* 0x000fe2000f8e00ff */
[----:B-----5:R-:W-:Y:S01]  /*6c20*/  MOV R7, UR7 ;  /* 0x0000000700077c02 */ /* 0x020fe20008000f00 */
[----:B------:R-:W-:Y:S01]  /*6c30*/  IMAD.U32 R6, RZ, RZ, UR6 ;  /* 0x00000006ff067e24 */ /* 0x000fe2000f8e00ff */
[----:B--2---:R-:W-:Y:S01]  /*6c40*/  MOV R11, UR5 ;  /* 0x00000005000b7c02 */ /* 0x004fe20008000f00 */
[----:B------:R-:W-:Y:S02]  /*6c50*/  IMAD.U32 R10, RZ, RZ, UR4 ;  /* 0x00000004ff0a7e24 */ /* 0x000fe4000f8e00ff */
[----:B------:R-:W-:Y:S07]  /*6c60*/  LEPC R20, `(.L_x_119) ;  /* 0x000000001014794e */ /* 0x000fee0000000000 */
[----:B-1-3--:R-:W-:Y:S05]  /*6c70*/  CALL.ABS.NOINC R2 ;  /* 0x0000000002007343 */ /* 0x00afea0003c00000 */
.L_x_119:
[----:B------:R-:W-:Y:S05]  /*6c80*/  WARPSYNC.ALL ;  /* 0x0000000000007948 */ /* 0x000fea0003800000 */
[----:B------:R-:W-:Y:S01]  /*6c90*/  R2UR UR4, R39 ;  /* 0x00000000270472ca */ /* 0x000fe200000e0000 */
[--C-:B------:R-:W-:Y:S01]  /*6ca0*/  HADD2.F32 R40, -RZ, R48.reuse.H0_H0 ;  /* 0x20000030ff287230 */ /* 0x100fe20000004100 */
[----:B------:R-:W-:Y:S01]  /*6cb0*/  ISETP.NE.AND P0, PT, R95, RZ, PT ;  /* 0x000000ff5f00720c */ /* 0x000fe20003f05270 */
[----:B------:R-:W-:Y:S01]  /*6cc0*/  HADD2.F32 R43, -RZ, R48.H1_H1 ;  /* 0x30000030ff2b7230 */ /* 0x000fe20000004100 */
[----:B------:R-:W-:Y:S01]  /*6cd0*/  BSSY.RECONVERGENT B0, `(.L_x_120) ;  /* 0x0000086000007945 */ /* 0x000fe20003800200 */
[----:B------:R-:W-:Y:S02]  /*6ce0*/  HADD2.F32 R42, -RZ, R49.H0_H0 ;  /* 0x20000031ff2a7230 */ /* 0x000fe40000004100 */
[----:B------:R-:W-:Y:S02]  /*6cf0*/  HADD2.F32 R45, -RZ, R51.H0_H0 ;  /* 0x20000033ff2d7230 */ /* 0x000fe40000004100 */
[----:B------:R-:W-:Y:S04]  /*6d00*/  HADD2.F32 R44, -RZ, R75.H1_H1 ;  /* 0x3000004bff2c7230 */ /* 0x000fe80000004100 */
[----:B------:R-:W1:Y:S02]  /*6d10*/  LDTM.x32 R4, tmem[UR4] ;  /* 0x00000004000479ee */ /* 0x000e6400082c0000 */
[C---:B-1-3--:R-:W-:Y:S01]  /*6d20*/  FMUL R0, R38.reuse, R4 ;  /* 0x0000000426007220 */ /* 0x04afe20000400000 */
[C---:B------:R-:W-:Y:S01]  /*6d30*/  FMUL R2, R38.reuse, R5 ;  /* 0x0000000526027220 */ /* 0x040fe20000400000 */
[C---:B------:R-:W-:Y:S01]  /*6d40*/  FMUL R3, R38.reuse, R6 ;  /* 0x0000000626037220 */ /* 0x040fe20000400000 */
[C---:B------:R-:W-:Y:S01]  /*6d50*/  FMUL R7, R38.reuse, R7 ;  /* 0x0000000726077220 */ /* 0x040fe20000400000 */
[C---:B------:R-:W-:Y:S01]  /*6d60*/  FFMA R0, R41.reuse, R40, R0 ;  /* 0x0000002829007223 */ /* 0x040fe20000000000 */
[----:B------:R-:W-:Y:S02]  /*6d70*/  HADD2.F32 R40, -RZ, R49.H1_H1 ;  /* 0x30000031ff287230 */ /* 0x000fe40000004100 */
[C---:B------:R-:W-:Y:S01]  /*6d80*/  FFMA R2, R41.reuse, R43, R2 ;  /* 0x0000002b29027223 */ /* 0x040fe20000000002 */
[C---:B------:R-:W-:Y:S01]  /*6d90*/  FFMA R3, R41.reuse, R42, R3 ;  /* 0x0000002a29037223 */ /* 0x040fe20000000003 */
[--C-:B------:R-:W-:Y:S02]  /*6da0*/  HADD2.F32 R43, -RZ, R50.reuse.H0_H0 ;  /* 0x20000032ff2b7230 */ /* 0x100fe40000004100 */
[----:B------:R-:W-:Y:S01]  /*6db0*/  FMUL R4, R38, R8 ;  /* 0x0000000826047220 */ /* 0x000fe20000400000 */
[----:B------:R-:W-:Y:S01]  /*6dc0*/  HADD2.F32 R42, -RZ, R50.H1_H1 ;  /* 0x30000032ff2a7230 */ /* 0x000fe20000004100 */
[----:B------:R-:W-:Y:S01]  /*6dd0*/  F2FP.F16.F32.PACK_AB R52, R2, R0 ;  /* 0x000000000234723e */ /* 0x000fe200000000ff */
[C---:B------:R-:W-:Y:S01]  /*6de0*/  FFMA R7, R41.reuse, R40, R7 ;  /* 0x0000002829077223 */ /* 0x040fe20000000007 */
[----:B------:R-:W-:Y:S01]  /*6df0*/  FFMA R4, R41, R43, R4 ;  /* 0x0000002b29047223 */ /* 0x000fe20000000004 */
[C---:B------:R-:W-:Y:S01]  /*6e00*/  FMUL R5, R38.reuse, R9 ;  /* 0x0000000926057220 */ /* 0x040fe20000400000 */
[C---:B------:R-:W-:Y:S01]  /*6e10*/  FMUL R6, R38.reuse, R10 ;  /* 0x0000000a26067220 */ /* 0x040fe20000400000 */
[----:B------:R-:W-:Y:S01]  /*6e20*/  HADD2.F32 R40, -RZ, R51.H1_H1 ;  /* 0x30000033ff287230 */ /* 0x000fe20000004100 */
[----:B------:R-:W-:Y:S01]  /*6e30*/  F2FP.F16.F32.PACK_AB R53, R7, R3 ;  /* 0x000000030735723e */ /* 0x000fe200000000ff */
[C---:B------:R-:W-:Y:S01]  /*6e40*/  FFMA R5, R41.reuse, R42, R5 ;  /* 0x0000002a29057223 */ /* 0x040fe20000000005 */
[----:B------:R-:W-:Y:S01]  /*6e50*/  FFMA R6, R41, R45, R6 ;  /* 0x0000002d29067223 */ /* 0x000fe20000000006 */
[C---:B------:R-:W-:Y:S01]  /*6e60*/  FMUL R11, R38.reuse, R11 ;  /* 0x0000000b260b7220 */ /* 0x040fe20000400000 */
[--C-:B------:R-:W-:Y:S02]  /*6e70*/  HADD2.F32 R43, -RZ, R56.reuse.H0_H0 ;  /* 0x20000038ff2b7230 */ /* 0x100fe40000004100 */
[C---:B------:R-:W-:Y:S01]  /*6e80*/  FMUL R8, R38.reuse, R12 ;  /* 0x0000000c26087220 */ /* 0x040fe20000400000 */
[----:B------:R-:W-:Y:S01]  /*6e90*/  F2FP.F16.F32.PACK_AB R54, R5, R4 ;  /* 0x000000040536723e */ /* 0x000fe200000000ff */
[C---:B------:R-:W-:Y:S01]  /*6ea0*/  FFMA R11, R41.reuse, R40, R11 ;  /* 0x00000028290b7223 */ /* 0x040fe2000000000b */
[----:B------:R-:W-:Y:S02]  /*6eb0*/  HADD2.F32 R40, -RZ, R56.H1_H1 ;  /* 0x30000038ff287230 */ /* 0x000fe40000004100 */
[----:B------:R-:W-:Y:S01]  /*6ec0*/  FFMA R8, R41, R43, R8 ;  /* 0x0000002b29087223 */ /* 0x000fe20000000008 */
[C---:B------:R-:W-:Y:S01]  /*6ed0*/  FMUL R9, R38.reuse, R13 ;  /* 0x0000000d26097220 */ /* 0x040fe20000400000 */
[--C-:B------:R-:W-:Y:S01]  /*6ee0*/  HADD2.F32 R45, -RZ, R57.reuse.H0_H0 ;  /* 0x20000039ff2d7230 */ /* 0x100fe20000004100 */
[----:B------:R-:W-:Y:S01]  /*6ef0*/  F2FP.F16.F32.PACK_AB R55, R11, R6 ;  /* 0x000000060b37723e */ /* 0x000fe200000000ff */
[C---:B------:R-:W-:Y:S01]  /*6f00*/  FMUL R10, R38.reuse, R14 ;  /* 0x0000000e260a7220 */ /* 0x040fe20000400000 */
[----:B------:R-:W-:Y:S02]  /*6f10*/  HADD2.F32 R42, -RZ, R57.H1_H1 ;  /* 0x30000039ff2a7230 */ /* 0x000fe40000004100 */
[C---:B------:R-:W-:Y:S01]  /*6f20*/  FFMA R9, R41.reuse, R40, R9 ;  /* 0x0000002829097223 */ /* 0x040fe20000000009 */
[C---:B------:R-:W-:Y:S01]  /*6f30*/  FMUL R15, R38.reuse, R15 ;  /* 0x0000000f260f7220 */ /* 0x040fe20000400000 */
[----:B------:R1:W-:Y:S01]  /*6f40*/  STS.128 [R93], R52 ;  /* 0x000000345d007388 */ /* 0x0003e20000000c00 */
[----:B------:R-:W-:Y:S01]  /*6f50*/  FFMA R10, R41, R45, R10 ;  /* 0x0000002d290a7223 */ /* 0x000fe2000000000a */
[--C-:B------:R-:W-:Y:S01]  /*6f60*/  HADD2.F32 R40, -RZ, R58.reuse.H0_H0 ;  /* 0x2000003aff287230 */ /* 0x100fe20000004100 */
[----:B------:R-:W-:Y:S01]  /*6f70*/  F2FP.F16.F32.PACK_AB R68, R9, R8 ;  /* 0x000000080944723e */ /* 0x000fe200000000ff */
[----:B------:R-:W-:Y:S01]  /*6f80*/  FFMA R15, R41, R42, R15 ;  /* 0x0000002a290f7223 */ /* 0x000fe2000000000f */
[C---:B------:R-:W-:Y:S01]  /*6f90*/  FMUL R12, R38.reuse, R16 ;  /* 0x00000010260c7220 */ /* 0x040fe20000400000 */
[----:B------:R-:W-:Y:S02]  /*6fa0*/  HADD2.F32 R42, -RZ, R58.H1_H1 ;  /* 0x3000003aff2a7230 */ /* 0x000fe40000004100 */
[C---:B------:R-:W-:Y:S01]  /*6fb0*/  FMUL R13, R38.reuse, R17 ;  /* 0x00000011260d7220 */ /* 0x040fe20000400000 */
[--C-:B------:R-:W-:Y:S01]  /*6fc0*/  HADD2.F32 R43, -RZ, R59.reuse.H0_H0 ;  /* 0x2000003bff2b7230 */ /* 0x100fe20000004100 */
[----:B------:R-:W-:Y:S01]  /*6fd0*/  F2FP.F16.F32.PACK_AB R69, R15, R10 ;  /* 0x0000000a0f45723e */ /* 0x000fe200000000ff */
[C---:B------:R-:W-:Y:S01]  /*6fe0*/  FFMA R12, R41.reuse, R40, R12 ;  /* 0x00000028290c7223 */ /* 0x040fe2000000000c */
[C---:B------:R-:W-:Y:S01]  /*6ff0*/  FFMA R13, R41.reuse, R42, R13 ;  /* 0x0000002a290d7223 */ /* 0x040fe2000000000d */
[C---:B------:R-:W-:Y:S01]  /*7000*/  FMUL R14, R38.reuse, R18 ;  /* 0x00000012260e7220 */ /* 0x040fe20000400000 */
[----:B------:R-:W-:Y:S02]  /*7010*/  HADD2.F32 R40, -RZ, R59.H1_H1 ;  /* 0x3000003bff287230 */ /* 0x000fe40000004100 */
[C---:B------:R-:W-:Y:S01]  /*7020*/  FMUL R19, R38.reuse, R19 ;  /* 0x0000001326137220 */ /* 0x040fe20000400000 */
[C---:B------:R-:W-:Y:S01]  /*7030*/  FMUL R16, R38.reuse, R20 ;  /* 0x0000001426107220 */ /* 0x040fe20000400000 */
[C---:B------:R-:W-:Y:S01]  /*7040*/  FFMA R14, R41.reuse, R43, R14 ;  /* 0x0000002b290e7223 */ /* 0x040fe2000000000e */
[--C-:B------:R-:W-:Y:S02]  /*7050*/  HADD2.F32 R43, -RZ, R64.reuse.H0_H0 ;  /* 0x20000040ff2b7230 */ /* 0x100fe40000004100 */
[C---:B------:R-:W-:Y:S01]  /*7060*/  FFMA R19, R41.reuse, R40, R19 ;  /* 0x0000002829137223 */ /* 0x040fe20000000013 */
[----:B------:R-:W-:Y:S02]  /*7070*/  HADD2.F32 R42, -RZ, R64.H1_H1 ;  /* 0x30000040ff2a7230 */ /* 0x000fe40000004100 */
[C---:B------:R-:W-:Y:S01]  /*7080*/  FMUL R17, R38.reuse, R21 ;  /* 0x0000001526117220 */ /* 0x040fe20000400000 */
[--C-:B------:R-:W-:Y:S02]  /*7090*/  HADD2.F32 R45, -RZ, R65.reuse.H0_H0 ;  /* 0x20000041ff2d7230 */ /* 0x100fe40000004100 */
[C---:B------:R-:W-:Y:S01]  /*70a0*/  FMUL R18, R38.reuse, R22 ;  /* 0x0000001626127220 */ /* 0x040fe20000400000 */
[----:B------:R-:W-:Y:S02]  /*70b0*/  HADD2.F32 R40, -RZ, R65.H1_H1 ;  /* 0x30000041ff287230 */ /* 0x000fe40000004100 */
[C---:B------:R-:W-:Y:S01]  /*70c0*/  FMUL R23, R38.reuse, R23 ;  /* 0x0000001726177220 */ /* 0x040fe20000400000 */
[C---:B------:R-:W-:Y:S01]  /*70d0*/  FFMA R16, R41.reuse, R43, R16 ;  /* 0x0000002b29107223 */ /* 0x040fe20000000010 */
[C---:B------:R-:W-:Y:S01]  /*70e0*/  FFMA R17, R41.reuse, R42, R17 ;  /* 0x0000002a29117223 */ /* 0x040fe20000000011 */
[C---:B------:R-:W-:Y:S01]  /*70f0*/  FFMA R18, R41.reuse, R45, R18 ;  /* 0x0000002d29127223 */ /* 0x040fe20000000012 */
[C---:B------:R-:W-:Y:S01]  /*7100*/  FFMA R23, R41.reuse, R40, R23 ;  /* 0x0000002829177223 */ /* 0x040fe20000000017 */
[--C-:B------:R-:W-:Y:S02]  /*7110*/  HADD2.F32 R43, -RZ, R66.reuse.H0_H0 ;  /* 0x20000042ff2b7230 */ /* 0x100fe40000004100 */
[C---:B------:R-:W-:Y:S01]  /*7120*/  FMUL R20, R38.reuse, R24 ;  /* 0x0000001826147220 */ /* 0x040fe20000400000 */
        /* <DEDUP_REMOVED lines=9> */
[----:B------:R-:W-:Y:S01]  /*71c0*/  FFMA R27, R41, R42, R27 ;  /* 0x0000002a291b7223 */ /* 0x000fe2000000001b */
[--C-:B------:R-:W-:Y:S02]  /*71d0*/  HADD2.F32 R40, -RZ, R72.reuse.H0_H0 ;  /* 0x20000048ff287230 */ /* 0x100fe40000004100 */
[C---:B------:R-:W-:Y:S01]  /*71e0*/  FMUL R24, R38.reuse, R28 ;  /* 0x0000001c26187220 */ /* 0x040fe20000400000 */
[----:B------:R-:W-:Y:S02]  /*71f0*/  HADD2.F32 R42, -RZ, R72.H1_H1 ;  /* 0x30000048ff2a7230 */ /* 0x000fe40000004100 */
[C---:B------:R-:W-:Y:S01]  /*7200*/  FMUL R25, R38.reuse, R29 ;  /* 0x0000001d26197220 */ /* 0x040fe20000400000 */
[--C-:B------:R-:W-:Y:S02]  /*7210*/  HADD2.F32 R43, -RZ, R73.reuse.H0_H0 ;  /* 0x20000049ff2b7230 */ /* 0x100fe40000004100 */
[C---:B------:R-:W-:Y:S01]  /*7220*/  FMUL R26, R38.reuse, R30 ;  /* 0x0000001e261a7220 */ /* 0x040fe20000400000 */
[----:B------:R-:W-:Y:S01]  /*7230*/  F2FP.F16.F32.PACK_AB R70, R13, R12 ;  /* 0x0000000c0d46723e */ /* 0x000fe200000000ff */
[----:B------:R-:W-:Y:S01]  /*7240*/  FFMA R24, R41, R40, R24 ;  /* 0x0000002829187223 */ /* 0x000fe20000000018 */
[----:B------:R-:W-:Y:S01]  /*7250*/  F2FP.F16.F32.PACK_AB R71, R19, R14 ;  /* 0x0000000e1347723e */ /* 0x000fe200000000ff */
[C---:B------:R-:W-:Y:S01]  /*7260*/  FFMA R25, R41.reuse, R42, R25 ;  /* 0x0000002a29197223 */ /* 0x040fe20000000019 */
[C---:B------:R-:W-:Y:S01]  /*7270*/  FFMA R26, R41.reuse, R43, R26 ;  /* 0x0000002b291a7223 */ /* 0x040fe2000000001a */
[----:B------:R-:W-:Y:S02]  /*7280*/  HADD2.F32 R40, -RZ, R73.H1_H1 ;  /* 0x30000049ff287230 */ /* 0x000fe40000004100 */
[C---:B------:R-:W-:Y:S01]  /*7290*/  FMUL R31, R38.reuse, R31 ;  /* 0x0000001f261f7220 */ /* 0x040fe20000400000 */
[----:B------:R1:W-:Y:S01]  /*72a0*/  STS.128 [R92+0x10], R68 ;  /* 0x000010445c007388 */ /* 0x0003e20000000c00 */
[--C-:B------:R-:W-:Y:S02]  /*72b0*/  HADD2.F32 R43, -RZ, R74.reuse.H0_H0 ;  /* 0x2000004aff2b7230 */ /* 0x100fe40000004100 */
[C---:B------:R-:W-:Y:S01]  /*72c0*/  FMUL R28, R38.reuse, R32 ;  /* 0x00000020261c7220 */ /* 0x040fe20000400000 */
[----:B------:R-:W-:Y:S02]  /*72d0*/  HADD2.F32 R42, -RZ, R74.H1_H1 ;  /* 0x3000004aff2a7230 */ /* 0x000fe40000004100 */
[C---:B------:R-:W-:Y:S01]  /*72e0*/  FMUL R29, R38.reuse, R33 ;  /* 0x00000021261d7220 */ /* 0x040fe20000400000 */
[----:B------:R-:W-:Y:S02]  /*72f0*/  HADD2.F32 R45, -RZ, R75.H0_H0 ;  /* 0x2000004bff2d7230 */ /* 0x000fe40000004100 */
[C---:B------:R-:W-:Y:S01]  /*7300*/  FMUL R30, R38.reuse, R34 ;  /* 0x00000022261e7220 */ /* 0x040fe20000400000 */
[----:B------:R-:W-:Y:S01]  /*7310*/  FFMA R31, R41, R40, R31 ;  /* 0x00000028291f7223 */ /* 0x000fe2000000001f */
[----:B------:R-:W-:Y:S01]  /*7320*/  FMUL R35, R38, R35 ;  /* 0x0000002326237220 */ /* 0x000fe20000400000 */
[----:B------:R-:W-:Y:S01]  /*7330*/  F2FP.F16.F32.PACK_AB R100, R17, R16 ;  /* 0x000000101164723e */ /* 0x000fe200000000ff */
[----:B------:R-:W-:Y:S01]  /*7340*/  FFMA R28, R41, R43, R28 ;  /* 0x0000002b291c7223 */ /* 0x000fe2000000001c */
[----:B------:R-:W-:Y:S01]  /*7350*/  F2FP.F16.F32.PACK_AB R101, R23, R18 ;  /* 0x000000121765723e */ /* 0x000fe200000000ff */
[----:B------:R-:W-:Y:S01]  /*7360*/  FFMA R29, R41, R42, R29 ;  /* 0x0000002a291d7223 */ /* 0x000fe2000000001d */
[----:B------:R-:W-:Y:S01]  /*7370*/  F2FP.F16.F32.PACK_AB R102, R21, R20 ;  /* 0x000000141566723e */ /* 0x000fe200000000ff */
[----:B------:R-:W-:Y:S01]  /*7380*/  FFMA R30, R41, R45, R30 ;  /* 0x0000002d291e7223 */ /* 0x000fe2000000001e */
[----:B------:R-:W-:Y:S01]  /*7390*/  F2FP.F16.F32.PACK_AB R103, R27, R22 ;  /* 0x000000161b67723e */ /* 0x000fe200000000ff */
[----:B------:R-:W-:Y:S01]  /*73a0*/  FFMA R35, R41, R44, R35 ;  /* 0x0000002c29237223 */ /* 0x000fe20000000023 */
[----:B------:R-:W-:Y:S02]  /*73b0*/  F2FP.F16.F32.PACK_AB R104, R25, R24 ;  /* 0x000000181968723e */ /* 0x000fe400000000ff */
[----:B------:R-:W-:Y:S01]  /*73c0*/  F2FP.F16.F32.PACK_AB R105, R31, R26 ;  /* 0x0000001a1f69723e */ /* 0x000fe200000000ff */
[----:B------:R1:W-:Y:S01]  /*73d0*/  STS.128 [R91+0x20], R100 ;  /* 0x000020645b007388 */ /* 0x0003e20000000c00 */
[----:B------:R-:W-:Y:S02]  /*73e0*/  F2FP.F16.F32.PACK_AB R106, R29, R28 ;  /* 0x0000001c1d6a723e */ /* 0x000fe400000000ff */
[----:B------:R-:W-:Y:S05]  /*73f0*/  F2FP.F16.F32.PACK_AB R107, R35, R30 ;  /* 0x0000001e236b723e */ /* 0x000fea00000000ff */
[----:B------:R1:W-:Y:S01]  /*7400*/  STS.128 [R87+0x30], R104 ;  /* 0x0000306857007388 */ /* 0x0003e20000000c00 */
[----:B------:R-:W-:Y:S01]  /*7410*/  @!PT LDS RZ, [RZ] ;  /* 0x00000000fffff984 */ /* 0x000fe20000000800 */
[----:B------:R-:W-:Y:S01]  /*7420*/  @!PT LDS RZ, [RZ] ;  /* 0x00000000fffff984 */ /* 0x000fe20000000800 */
[----:B------:R-:W-:Y:S01]  /*7430*/  @!PT LDS RZ, [RZ] ;  /* 0x00000000fffff984 */ /* 0x000fe20000000800 */
[----:B------:R-:W-:Y:S01]  /*7440*/  @!PT LDS RZ, [RZ] ;  /* 0x00000000fffff984 */ /* 0x000fe20000000800 */
[----:B------:R3:W-:Y:S07]  /*7450*/  MEMBAR.ALL.CTA ;  /* 0x0000000000007992 */ /* 0x0007ee0000008000 */
[----:B---3--:R-:W3:Y:S02]  /*7460*/  FENCE.VIEW.ASYNC.S ;  /* 0x00000000000073c6 */ /* 0x008ee40000000000 */
[----:B---3--:R-:W-:Y:S06]  /*7470*/  BAR.SYNC.DEFER_BLOCKING 0x1, 0x80 ;  /* 0x0042000000007b1d */ /* 0x008fec0000010000 */
[----:B------:R-:W-:Y:S05]  /*7480*/  @P0 BRA `(.L_x_121) ;  /* 0x0000000000280947 */ /* 0x000fea0003800000 */
[----:B------:R-:W3:Y:S01]  /*7490*/  LDCU.64 UR6, c[0x0][0x348] ;  /* 0x00006900ff0677ac */ /* 0x000ee20008000a00 */
[----:B------:R-:W-:Y:S01]  /*74a0*/  UIADD3 UR4, UPT, UPT, UR44, 0x200, URZ ;  /* 0x000002002c047890 */ /* 0x000fe2000fffe0ff */
[----:B------:R-:W-:Y:S05]  /*74b0*/  UMOV UR51, UR36 ;  /* 0x0000002400337c82 */ /* 0x000fea0008000000 */
[----:B------:R-:W-:Y:S04]  /*74c0*/  MOV R84, UR4 ;  /* 0x0000000400547c02 */ /* 0x000fe80008000f00 */
[----:B------:R-:W-:Y:S01]  /*74d0*/  R2UR UR48, R84 ;  /* 0x00000000543072ca */ /* 0x000fe200000e0000 */
[----:B---3--:R-:W-:Y:S04]  /*74e0*/  UIADD3 UR4, UP0, UPT, UR6, 0x680, URZ ;  /* 0x0000068006047890 */ /* 0x008fe8000ff1e0ff */
[----:B------:R-:W-:Y:S09]  /*74f0*/  UIADD3.X UR5, UPT, UPT, URZ, UR7, URZ, UP0, !UPT ;  /* 0x00000007ff057290 */ /* 0x000ff200087fe4ff */
[----:B------:R3:W-:Y:S01]  /*7500*/  UTMASTG.3D [UR48], [UR4] ;  /* 0x00000030040073b5 */ /* 0x0007e20008010000 */
[----:B------:R0:W-:Y:S01]  /*7510*/  UTMACMDFLUSH ;  /* 0x00000000000079b7 */ /* 0x0001e20000000000 */
[----:B---3--:R-:W-:Y:S04]  /*7520*/  DEPBAR.LE SB0, 0x1 ;  /* 0x000080400000791a */ /* 0x008fe80000000000 */
.L_x_121:
[----:B------:R-:W-:Y:S05]  /*7530*/  BSYNC.RECONVERGENT B0 ;  /* 0x0000000000007941 */ /* 0x000fea0003800200 */
.L_x_120:
[----:B------:R-:W-:Y:S01]  /*7540*/  BAR.SYNC.DEFER_BLOCKING 0x1, 0x80 ;  /* 0x0042000000007b1d */ /* 0x000fe20000010000 */
[----:B------:R-:W-:Y:S01]  /*7550*/  ISETP.NE.AND P1, PT, R98, RZ, PT ;  /* 0x000000ff6200720c */ /* 0x000fe20003f25270 */
[----:B------:R-:W-:Y:S01]  /*7560*/  UISETP.NE.AND UP0, UPT, UR52, URZ, UPT ;  /* 0x000000ff3400728c */ /* 0x000fe2000bf05270 */
[----:B------:R-:W-:Y:S11]  /*7570*/  LEA R3, R46, UR44, 0x3 ;  /* 0x0000002c2e037c11 */ /* 0x000ff6000f8e18ff */
[----:B------:R-:W-:Y:S01]  /*7580*/  @P1 SHF.L.U32 R2, R90, 0x1f, RZ ;  /* 0x0000001f5a021819 */ /* 0x000fe200000006ff */
[----:B------:R-:W-:Y:S06]  /*7590*/  BRA.U !UP0, `(.L_x_122) ;  /* 0x0000000108247547 */ /* 0x000fec000b800000 */
[----:B------:R-:W-:Y:S01]  /*75a0*/  IMAD.U32 R5, RZ, RZ, UR46 ;  /* 0x0000002eff057e24 */ /* 0x000fe2000f8e00ff */
[----:B------:R-:W-:Y:S01]  /*75b0*/  MOV R0, UR47 ;  /* 0x0000002f00007c02 */ /* 0x000fe20008000f00 */
[----:B------:R-:W-:Y:S03]  /*75c0*/  UIADD3 UR4, UPT, UPT, UR46, 0x1, URZ ;  /* 0x000000012e047890 */ /* 0x000fe6000fffe0ff */
[----:B------:R-:W-:Y:S01]  /*75d0*/  @P1 LEA R5, R5, UR44, 0x3 ;  /* 0x0000002c05051c11 */ /* 0x000fe2000f8e18ff */
[----:B------:R-:W-:Y:S04]  /*75e0*/  UISETP.NE.AND UP0, UPT, UR4, 0x4, UPT ;  /* 0x000000040400788c */ /* 0x000fe8000bf05270 */
[----:B------:R-:W-:Y:S01]  /*75f0*/  @P1 VIADD R5, R5, 0x60 ;  /* 0x0000006005051836 */ /* 0x000fe20000000000 */
[----:B------:R-:W-:Y:S04]  /*7600*/  USEL UR46, UR4, URZ, UP0 ;  /* 0x000000ff042e7287 */ /* 0x000fe80008000000 */
[----:B------:R-:W-:Y:S04]  /*7610*/  @P1 PRMT R0, R0, 0x654, R5 ;  /* 0x0000065400001816 */ /* 0x000fe80000000005 */
[----:B------:R3:W-:Y:S04]  /*7620*/  @P1 SYNCS.ARRIVE.TRANS64.RED.A1T0 RZ, [R0+URZ], RZ ;  /* 0x000000ff00ff19a7 */ /* 0x0007e800081004ff */
.L_x_122:
[----:B------:R-:W4:Y:S01]  /*7630*/  @P1 SYNCS.PHASECHK.TRANS64.TRYWAIT P0, [R3+URZ+0x40], R2 ;  /* 0x00004002030015a7 */ /* 0x000f2200080011ff */
[----:B------:R-:W-:Y:S01]  /*7640*/  BSSY B1, `(.L_x_123) ;  /* 0x0000016000017945 */ /* 0x000fe20003800000 */
[----:B----4-:R-:W-:Y:S03]  /*7650*/  @P1 SEL R47, RZ, 0x1, !P0 ;  /* 0x00000001ff2f1807 */ /* 0x010fe60004000000 */
[----:B------:R-:W-:Y:S05]  /*7660*/  @!P1 BRA `(.L_x_124) ;  /* 0x00000000004c9947 */ /* 0x000fea0003800000 */
[----:B------:R-:W-:Y:S01]  /*7670*/  ISETP.NE.AND P0, PT, R47, RZ, PT ;  /* 0x000000ff2f00720c */ /* 0x000fe20003f05270 */
[----:B------:R-:W-:Y:S01]  /*7680*/  BSSY B0, `(.L_x_125) ;  /* 0x000000b000007945 */ /* 0x000fe20003800000 */
[----:B------:R-:W-:Y:S11]  /*7690*/  ISETP.NE.AND P1, PT, R60, RZ, PT ;  /* 0x000000ff3c00720c */ /* 0x000ff60003f25270 */
[----:B------:R-:W-:Y:S02]  /*76a0*/  @!UPT UIADD3 URZ, UPT, UPT, URZ, URZ, URZ ;  /* 0x000000fffffff290 */ /* 0x000fe4000fffe0ff */
[C---:B------:R-:W-:Y:S01]  /*76b0*/  @P1 IMAD R6, R46.reuse, 0x2000, R93 ;  /* 0x000020002e061824 */ /* 0x040fe200078e025d */
[C---:B------:R-:W-:Y:S01]  /*76c0*/  @P1 LEA R4, R46.reuse, R91, 0xd ;  /* 0x0000005b2e041211 */ /* 0x040fe200078e68ff */
[C---:B------:R-:W-:Y:S02]  /*76d0*/  @P1 IMAD R5, R46.reuse, 0x2000, R92 ;  /* 0x000020002e051824 */ /* 0x040fe400078e025c */
[----:B------:R-:W-:Y:S01]  /*76e0*/  @P1 IMAD R2, R46, 0x2000, R87 ;  /* 0x000020002e021824 */ /* 0x000fe200078e0257 */
[----:B------:R-:W-:Y:S06]  /*76f0*/  @P0 BRA `(.L_x_126) ;  /* 0x00000000000c0947 */ /* 0x000fec0003800000 */
[----:B---3--:R-:W-:Y:S04]  /*7700*/  SHF.L.U32 R0, R90, 0x1f, RZ ;  /* 0x0000001f5a007819 */ /* 0x008fe800000006ff */
[----:B------:R-:W3:Y:S02]  /*7710*/  SYNCS.PHASECHK.TRANS64.TRYWAIT P0, [R3+URZ+0x40], R0 ;  /* 0x00004000030075a7 */ /* 0x000ee400080011ff */
[----:B---3--:R-:W-:Y:S05]  /*7720*/  @!P0 BRA `(.L_x_127) ;  /* 0x0000003000c88947 */ /* 0x008fea0003800000 */
.L_x_126:
[----:B------:R-:W-:Y:S05]  /*7730*/  BSYNC B0 ;  /* 0x0000000000007941 */ /* 0x000fea0003800000 */
.L_x_125:
[----:B------:R-:W-:Y:S02]  /*7740*/  ISETP.NE.AND P0, PT, R60, RZ, PT ;  /* 0x000000ff3c00720c */ /* 0x000fe40003f05270 */
[----:B------:R-:W-:Y:S11]  /*7750*/  IADD3 R46, PT, PT, R46, 0x1, RZ ;  /* 0x000000012e2e7810 */ /* 0x000ff60007ffe0ff */
[----:B------:R4:W1:Y:S04]  /*7760*/  @P0 LDS.128 R48, [R6] ;  /* 0x0000000006300984 */ /* 0x0008680000000c00 */
[----:B------:R4:W1:Y:S04]  /*7770*/  @P0 LDS.128 R56, [R5+0x10] ;  /* 0x0000100005380984 */ /* 0x0008680000000c00 */
[----:B------:R4:W1:Y:S04]  /*7780*/  @P0 LDS.128 R64, [R4+0x20] ;  /* 0x0000200004400984 */ /* 0x0008680000000c00 */
[----:B------:R4:W1:Y:S02]  /*7790*/  @P0 LDS.128 R72, [R2+0x30] ;  /* 0x0000300002480984 */ /* 0x0008640000000c00 */
.L_x_124:
[----:B------:R-:W-:Y:S05]  /*77a0*/  BSYNC B1 ;  /* 0x0000000000017941 */ /* 0x000fea0003800000 */
.L_x_123:
[----:B---3--:R-:W-:Y:S05]  /*77b0*/  VIADD R0, R39, 0x20 ;  /* 0x0000002027007836 */ /* 0x008fea0000000000 */
[----:B------:R-:W-:Y:S04]  /*77c0*/  SHF.R.U32.HI R0, RZ, 0x15, R0 ;  /* 0x00000015ff007819 */ /* 0x000fe80000011600 */
[----:B------:R-:W-:Y:S11]  /*77d0*/  LOP3.LUT P0, RZ, R0, 0x3, R81, 0x48, !PT ;  /* 0x0000000300ff7812 */ /* 0x000ff60007804851 */
[----:B------:R-:W-:Y:S02]  /*77e0*/  @!UPT UIADD3 URZ, UPT, UPT, URZ, URZ, URZ ;  /* 0x000000fffffff290 */ /* 0x000fe4000fffe0ff */
[----:B------:R-:W-:Y:S05]  /*77f0*/  @!P0 BRA `(.L_x_128) ;  /* 0x0000000000408947 */ /* 0x000fea0003800000 */
[----:B------:R-:W3:Y:S01]  /*7800*/  LDCU.64 UR8, c[0x4][0x70] ;  /* 0x01000e00ff0877ac */ /* 0x000ee20008000a00 */
[----:B------:R-:W-:Y:S01]  /*7810*/  MOV R3, 0x0 ;  /* 0x0000000000037802 */ /* 0x000fe20000000f00 */
[----:B------:R-:W-:Y:S02]  /*7820*/  HFMA2 R12, -RZ, RZ, 0, 5.9604644775390625e-08 ;  /* 0x00000001ff0c7431 */ /* 0x000fe400000001ff */
[----:B------:R-:W-:Y:S02]  /*7830*/  IMAD.MOV.U32 R8, RZ, RZ, 0x192 ;  /* 0x00000192ff087424 */ /* 0x000fe400078e00ff */
[----:B------:R-:W-:Y:S01]  /*7840*/  IMAD.MOV.U32 R13, RZ, RZ, RZ ;  /* 0x000000ffff0d7224 */ /* 0x000fe200078e00ff */
[----:B------:R-:W5:Y:S01]  /*7850*/  LDCU.64 UR6, c[0x4][0x78] ;  /* 0x01000f00ff0677ac */ /* 0x000f620008000a00 */
[----:B----4-:R-:W4:Y:S01]  /*7860*/  LDC.64 R2, c[0x4][R3] ;  /* 0x0100000003027b82 */ /* 0x010f220000000a00 */
[----:B------:R-:W2:Y:S01]  /*7870*/  LDCU.64 UR4, c[0x4][0x10] ;  /* 0x01000200ff0477ac */ /* 0x000ea20008000a00 */
[----:B---3--:R-:W-:Y:S01]  /*7880*/  MOV R5, UR9 ;  /* 0x0000000900057c02 */ /* 0x008fe20008000f00 */
[----:B------:R-:W-:Y:S01]  /*7890*/  IMAD.U32 R4, RZ, RZ, UR8 ;  /* 0x00000008ff047e24 */ /* 0x000fe2000f8e00ff */
[----:B-----5:R-:W-:Y:S01]  /*78a0*/  MOV R7, UR7 ;  /* 0x0000000700077c02 */ /* 0x020fe20008000f00 */
[----:B------:R-:W-:Y:S01]  /*78b0*/  IMAD.U32 R6, RZ, RZ, UR6 ;  /* 0x00000006ff067e24 */ /* 0x000fe2000f8e00ff */
[----:B--2---:R-:W-:Y:S01]  /*78c0*/  MOV R11, UR5 ;  /* 0x00000005000b7c02 */ /* 0x004fe20008000f00 */
[----:B------:R-:W-:Y:S02]  /*78d0*/  IMAD.U32 R10, RZ, RZ, UR4 ;  /* 0x00000004ff0a7e24 */ /* 0x000fe4000f8e00ff */
[----:B------:R-:W-:Y:S07]  /*78e0*/  LEPC R20, `(.L_x_128) ;  /* 0x000000001014794e */ /* 0x000fee0000000000 */
[----:B-1--4-:R-:W-:Y:S05]  /*78f0*/  CALL.ABS.NOINC R2 ;  /* 0x0000000002007343 */ /* 0x012fea0003c00000 */
.L_x_128:
[----:B------:R-:W-:Y:S05]  /*7900*/  WARPSYNC.ALL ;  /* 0x0000000000007948 */ /* 0x000fea0003800000 */
[----:B------:R-:W-:Y:S01]  /*7910*/  R2UR UR4, R39 ;  /* 0x00000000270472ca */ /* 0x000fe200000e0000 */
[--C-:B-1----:R-:W-:Y:S01]  /*7920*/  HADD2.F32 R40, -RZ, R48.reuse.H0_H0 ;  /* 0x20000030ff287230 */ /* 0x102fe20000004100 */
[----:B------:R-:W-:Y:S01]  /*7930*/  ISETP.NE.AND P6, PT, R98, RZ, PT ;  /* 0x000000ff6200720c */ /* 0x000fe20003fc5270 */
[----:B------:R-:W-:Y:S01]  /*7940*/  HADD2.F32 R43, -RZ, R48.H1_H1 ;  /* 0x30000030ff2b7230 */ /* 0x000fe20000004100 */
[----:B------:R-:W-:Y:S01]  /*7950*/  MOV R52, UR46 ;  /* 0x0000002e00347c02 */ /* 0x000fe20008000f00 */
[----:B------:R-:W-:Y:S01]  /*7960*/  HADD2.F32 R42, -RZ, R49.H1_H1 ;  /* 0x30000031ff2a7230 */ /* 0x000fe20000004100 */
[----:B------:R-:W-:Y:S01]  /*7970*/  MOV R61, UR47 ;  /* 0x0000002f003d7c02 */ /* 0x000fe20008000f00 */
[----:B------:R-:W-:Y:S01]  /*7980*/  HADD2.F32 R45, -RZ, R51.H0_H0 ;  /* 0x20000033ff2d7230 */ /* 0x000fe20000004100 */
[----:B------:R-:W-:Y:S01]  /*7990*/  ISETP.NE.AND P0, PT, R95, RZ, PT ;  /* 0x000000ff5f00720c */ /* 0x000fe20003f05270 */
[----:B------:R-:W-:Y:S01]  /*79a0*/  HADD2.F32 R44, -RZ, R75.H1_H1 ;  /* 0x3000004bff2c7230 */ /* 0x000fe20000004100 */
[----:B------:R-:W-:Y:S01]  /*79b0*/  BSSY.RECONVERGENT B0, `(.L_x_129) ;  /* 0x0000088000007945 */ /* 0x000fe20003800200 */
[----:B------:R-:W-:Y:S02]  /*79c0*/  LEA R62, R46, UR44, 0x3 ;  /* 0x0000002c2e3e7c11 */ /* 0x000fe4000f8e18ff */
[----:B----4-:R-:W1:Y:S02]  /*79d0*/  LDTM.x32 R4, tmem[UR4+0x20] ;  /* 0x00002004000479ee */ /* 0x010e6400082c0000 */
[----:B------:R-:W-:Y:S02]  /*79e0*/  @P6 LEA R52, R52, UR44, 0x3 ;  /* 0x0000002c34346c11 */ /* 0x000fe4000f8e18ff */
[----:B------:R-:W-:Y:S02]  /*79f0*/  @P6 SHF.L.U32 R63, R90, 0x1f, RZ ;  /* 0x0000001f5a3f6819 */ /* 0x000fe400000006ff */
[----:B------:R-:W-:Y:S04]  /*7a00*/  @P6 IADD3 R52, PT, PT, R52, 0x60, RZ ;  /* 0x0000006034346810 */ /* 0x000fe80007ffe0ff */
[----:B------:R-:W-:Y:S01]  /*7a10*/  @P6 PRMT R61, R61, 0x654, R52 ;  /* 0x000006543d3d6816 */ /* 0x000fe20000000034 */
[C---:B-1----:R-:W-:Y:S01]  /*7a20*/  FMUL R0, R38.reuse, R4 ;  /* 0x0000000426007220 */ /* 0x042fe20000400000 */
[C---:B------:R-:W-:Y:S01]  /*7a30*/  FMUL R2, R38.reuse, R5 ;  /* 0x0000000526027220 */ /* 0x040fe20000400000 */
[C---:B------:R-:W-:Y:S01]  /*7a40*/  FMUL R3, R38.reuse, R6 ;  /* 0x0000000626037220 */ /* 0x040fe20000400000 */
[C---:B------:R-:W-:Y:S01]  /*7a50*/  FMUL R7, R38.reuse, R7 ;  /* 0x0000000726077220 */ /* 0x040fe20000400000 */
[C---:B------:R-:W-:Y:S01]  /*7a60*/  FFMA R0, R41.reuse, R40, R0 ;  /* 0x0000002829007223 */ /* 0x040fe20000000000 */
[----:B------:R-:W-:Y:S02]  /*7a70*/  HADD2.F32 R40, -RZ, R49.H0_H0 ;  /* 0x20000031ff287230 */ /* 0x000fe40000004100 */
[C---:B------:R-:W-:Y:S01]  /*7a80*/  FFMA R2, R41.reuse, R43, R2 ;  /* 0x0000002b29027223 */ /* 0x040fe20000000002 */
[--C-:B------:R-:W-:Y:S02]  /*7a90*/  HADD2.F32 R43, -RZ, R50.reuse.H0_H0 ;  /* 0x20000032ff2b7230 */ /* 0x100fe40000004100 */
[C---:B------:R-:W-:Y:S01]  /*7aa0*/  FMUL R4, R38.reuse, R8 ;  /* 0x0000000826047220 */ /* 0x040fe20000400000 */
[----:B------:R-:W-:Y:S01]  /*7ab0*/  FMUL R5, R38, R9 ;  /* 0x0000000926057220 */ /* 0x000fe20000400000 */
[C---:B------:R-:W-:Y:S01]  /*7ac0*/  FFMA R3, R41.reuse, R40, R3 ;  /* 0x0000002829037223 */ /* 0x040fe20000000003 */
[----:B------:R-:W-:Y:S01]  /*7ad0*/  HADD2.F32 R40, -RZ, R50.H1_H1 ;  /* 0x30000032ff287230 */ /* 0x000fe20000004100 */
[----:B------:R-:W-:Y:S01]  /*7ae0*/  F2FP.F16.F32.PACK_AB R52, R2, R0 ;  /* 0x000000000234723e */ /* 0x000fe200000000ff */
[C---:B------:R-:W-:Y:S01]  /*7af0*/  FFMA R7, R41.reuse, R42, R7 ;  /* 0x0000002a29077223 */ /* 0x040fe20000000007 */
[C---:B------:R-:W-:Y:S01]  /*7b00*/  FFMA R4, R41.reuse, R43, R4 ;  /* 0x0000002b29047223 */ /* 0x040fe20000000004 */
[C---:B------:R-:W-:Y:S01]  /*7b10*/  FMUL R6, R38.reuse, R10 ;  /* 0x0000000a26067220 */ /* 0x040fe20000400000 */
[----:B------:R-:W-:Y:S02]  /*7b20*/  HADD2.F32 R42, -RZ, R51.H1_H1 ;  /* 0x30000033ff2a7230 */ /* 0x000fe40000004100 */
[----:B------:R-:W-:Y:S01]  /*7b30*/  FFMA R5, R41, R40, R5 ;  /* 0x0000002829057223 */ /* 0x000fe20000000005 */
[----:B------:R-:W-:Y:S01]  /*7b40*/  F2FP.F16.F32.PACK_AB R53, R7, R3 ;  /* 0x000000030735723e */ /* 0x000fe200000000ff */
[----:B------:R-:W-:Y:S01]  /*7b50*/  FFMA R6, R41, R45, R6 ;  /* 0x0000002d29067223 */ /* 0x000fe20000000006 */
[C---:B------:R-:W-:Y:S01]  /*7b60*/  FMUL R11, R38.reuse, R11 ;  /* 0x0000000b260b7220 */ /* 0x040fe20000400000 */
[--C-:B------:R-:W-:Y:S01]  /*7b70*/  HADD2.F32 R40, -RZ, R56.reuse.H0_H0 ;  /* 0x20000038ff287230 */ /* 0x100fe20000004100 */
[----:B------:R-:W-:Y:S01]  /*7b80*/  F2FP.F16.F32.PACK_AB R54, R5, R4 ;  /* 0x000000040536723e */ /* 0x000fe200000000ff */
[C---:B------:R-:W-:Y:S01]  /*7b90*/  FMUL R8, R38.reuse, R12 ;  /* 0x0000000c26087220 */ /* 0x040fe20000400000 */
[C---:B------:R-:W-:Y:S01]  /*7ba0*/  FFMA R11, R41.reuse, R42, R11 ;  /* 0x0000002a290b7223 */ /* 0x040fe2000000000b */
[----:B------:R-:W-:Y:S02]  /*7bb0*/  HADD2.F32 R42, -RZ, R56.H1_H1 ;  /* 0x30000038ff2a7230 */ /* 0x000fe40000004100 */
[C---:B------:R-:W-:Y:S01]  /*7bc0*/  FMUL R9, R38.reuse, R13 ;  /* 0x0000000d26097220 */ /* 0x040fe20000400000 */
[--C-:B------:R-:W-:Y:S02]  /*7bd0*/  HADD2.F32 R43, -RZ, R57.reuse.H0_H0 ;  /* 0x20000039ff2b7230 */ /* 0x100fe40000004100 */
[----:B------:R-:W-:Y:S01]  /*7be0*/  FFMA R8, R41, R40, R8 ;  /* 0x0000002829087223 */ /* 0x000fe20000000008 */
[----:B------:R-:W-:Y:S01]  /*7bf0*/  F2FP.F16.F32.PACK_AB R55, R11, R6 ;  /* 0x000000060b37723e */ /* 0x000fe200000000ff */
[----:B------:R-:W-:Y:S01]  /*7c00*/  FFMA R9, R41, R42, R9 ;  /* 0x0000002a29097223 */ /* 0x000fe20000000009 */
[C---:B------:R-:W-:Y:S01]  /*7c10*/  FMUL R10, R38.reuse, R14 ;  /* 0x0000000e260a7220 */ /* 0x040fe20000400000 */
[----:B------:R-:W-:Y:S02]  /*7c20*/  HADD2.F32 R40, -RZ, R57.H1_H1 ;  /* 0x30000039ff287230 */ /* 0x000fe40000004100 */
[C---:B------:R-:W-:Y:S01]  /*7c30*/  FMUL R15, R38.reuse, R15 ;  /* 0x0000000f260f7220 */ /* 0x040fe20000400000 */
[----:B------:R1:W-:Y:S01]  /*7c40*/  STS.128 [R93+0x2000], R52 ;  /* 0x002000345d007388 */ /* 0x0003e20000000c00 */
[----:B------:R-:W-:Y:S01]  /*7c50*/  F2FP.F16.F32.PACK_AB R68, R9, R8 ;  /* 0x000000080944723e */ /* 0x000fe200000000ff */
[C---:B------:R-:W-:Y:S01]  /*7c60*/  FFMA R10, R41.reuse, R43, R10 ;  /* 0x0000002b290a7223 */ /* 0x040fe2000000000a */
[--C-:B------:R-:W-:Y:S02]  /*7c70*/  HADD2.F32 R43, -RZ, R58.reuse.H0_H0 ;  /* 0x2000003aff2b7230 */ /* 0x100fe40000004100 */
        /* <DEDUP_REMOVED lines=11> */
[--C-:B------:R-:W-:Y:S02]  /*7d30*/  HADD2.F32 R43, -RZ, R64.reuse.H0_H0 ;  /* 0x20000040ff2b7230 */ /* 0x100fe40000004100 */
[C---:B------:R-:W-:Y:S01]  /*7d40*/  FFMA R14, R41.reuse, R45, R14 ;  /* 0x0000002d290e7223 */ /* 0x040fe2000000000e */
[C---:B------:R-:W-:Y:S01]  /*7d50*/  FMUL R16, R38.reuse, R20 ;  /* 0x0000001426107220 */ /* 0x040fe20000400000 */
        /* <DEDUP_REMOVED lines=17> */
[C---:B------:R-:W-:Y:S01]  /*7e70*/  FFMA R20, R41.reuse, R40, R20 ;  /* 0x0000002829147223 */ /* 0x040fe20000000014 */
[C---:B------:R-:W-:Y:S01]  /*7e80*/  FFMA R21, R41.reuse, R42, R21 ;  /* 0x0000002a29157223 */ /* 0x040fe20000000015 */
[----:B------:R-:W-:Y:S02]  /*7e90*/  HADD2.F32 R40, -RZ, R67.H1_H1 ;  /* 0x30000043ff287230 */ /* 0x000fe40000004100 */
[----:B------:R-:W-:Y:S01]  /*7ea0*/  FFMA R22, R41, R43, R22 ;  /* 0x0000002b29167223 */ /* 0x000fe20000000016 */
[C---:B------:R-:W-:Y:S01]  /*7eb0*/  FMUL R27, R38.reuse, R27 ;  /* 0x0000001b261b7220 */ /* 0x040fe20000400000 */
[--C-:B------:R-:W-:Y:S02]  /*7ec0*/  HADD2.F32 R43, -RZ, R72.reuse.H0_H0 ;  /* 0x20000048ff2b7230 */ /* 0x100fe40000004100 */
[C---:B------:R-:W-:Y:S01]  /*7ed0*/  FMUL R24, R38.reuse, R28 ;  /* 0x0000001c26187220 */ /* 0x040fe20000400000 */
[----:B------:R-:W-:Y:S02]  /*7ee0*/  HADD2.F32 R42, -RZ, R72.H1_H1 ;  /* 0x30000048ff2a7230 */ /* 0x000fe40000004100 */
[C---:B------:R-:W-:Y:S01]  /*7ef0*/  FMUL R25, R38.reuse, R29 ;  /* 0x0000001d26197220 */ /* 0x040fe20000400000 */
[--C-:B------:R-:W-:Y:S01]  /*7f00*/  HADD2.F32 R45, -RZ, R73.reuse.H0_H0 ;  /* 0x20000049ff2d7230 */ /* 0x100fe20000004100 */
[----:B------:R-:W-:Y:S01]  /*7f10*/  F2FP.F16.F32.PACK_AB R70, R13, R12 ;  /* 0x0000000c0d46723e */ /* 0x000fe200000000ff */
[C---:B------:R-:W-:Y:S01]  /*7f20*/  FMUL R26, R38.reuse, R30 ;  /* 0x0000001e261a7220 */ /* 0x040fe20000400000 */
[----:B------:R-:W-:Y:S01]  /*7f30*/  F2FP.F16.F32.PACK_AB R71, R19, R14 ;  /* 0x0000000e1347723e */ /* 0x000fe200000000ff */
[C---:B------:R-:W-:Y:S01]  /*7f40*/  FFMA R27, R41.reuse, R40, R27 ;  /* 0x00000028291b7223 */ /* 0x040fe2000000001b */
[C---:B------:R-:W-:Y:S01]  /*7f50*/  FFMA R24, R41.reuse, R43, R24 ;  /* 0x0000002b29187223 */ /* 0x040fe20000000018 */
[----:B------:R-:W-:Y:S02]  /*7f60*/  HADD2.F32 R40, -RZ, R73.H1_H1 ;  /* 0x30000049ff287230 */ /* 0x000fe40000004100 */
[C---:B------:R-:W-:Y:S01]  /*7f70*/  FFMA R25, R41.reuse, R42, R25 ;  /* 0x0000002a29197223 */ /* 0x040fe20000000019 */
[----:B------:R1:W-:Y:S01]  /*7f80*/  STS.128 [R92+0x2010], R68 ;  /* 0x002010445c007388 */ /* 0x0003e20000000c00 */
[C---:B------:R-:W-:Y:S01]  /*7f90*/  FMUL R31, R38.reuse, R31 ;  /* 0x0000001f261f7220 */ /* 0x040fe20000400000 */
[--C-:B------:R-:W-:Y:S02]  /*7fa0*/  HADD2.F32 R43, -RZ, R74.reuse.H0_H0 ;  /* 0x2000004aff2b7230 */ /* 0x100fe40000004100 */
[C---:B------:R-:W-:Y:S01]  /*7fb0*/  FFMA R26, R41.reuse, R45, R26 ;  /* 0x0000002d291a7223 */ /* 0x040fe2000000001a */
        /* <DEDUP_REMOVED lines=30> */
[----:B------:R-:W-:Y:S02]  /*81a0*/  UIADD3 UR9, UPT, UPT, UR49, 0x20, URZ ;  /* 0x0000002031097890 */ /* 0x000fe4000fffe0ff */
[----:B------:R-:W-:Y:S01]  /*81b0*/  UIADD3 UR8, UPT, UPT, UR44, 0x2200, URZ ;  /* 0x000022002c087890 */ /* 0x000fe2000fffe0ff */
[----:B------:R-:W-:Y:S01]  /*81c0*/  UMOV UR10, UR50 ;  /* 0x00000032000a7c82 */ /* 0x000fe20008000000 */
[----:B------:R-:W-:Y:S01]  /*81d0*/  UMOV UR11, UR36 ;  /* 0x00000024000b7c82 */ /* 0x000fe20008000000 */
[----:B---3--:R-:W-:Y:S04]  /*81e0*/  UIADD3 UR4, UP0, UPT, UR6, 0x680, URZ ;  /* 0x0000068006047890 */ /* 0x008fe8000ff1e0ff */
[----:B------:R-:W-:Y:S09]  /*81f0*/  UIADD3.X UR5, UPT, UPT, URZ, UR7, URZ, UP0, !UPT ;  /* 0x00000007ff057290 */ /* 0x000ff200087fe4ff */
[----:B------:R3:W-:Y:S01]  /*8200*/  UTMASTG.3D [UR8], [UR4] ;  /* 0x00000008040073b5 */ /* 0x0007e20008010000 */
[----:B------:R0:W-:Y:S01]  /*8210*/  UTMACMDFLUSH ;  /* 0x00000000000079b7 */ /* 0x0001e20000000000 */
[----:B---3--:R-:W-:Y:S04]  /*8220*/  DEPBAR.LE SB0, 0x1 ;  /* 0x000080400000791a */ /* 0x008fe80000000000 */
.L_x_130:
[----:B------:R-:W-:Y:S05]  /*8230*/  BSYNC.RECONVERGENT B0 ;  /* 0x0000000000007941 */ /* 0x000fea0003800200 */
.L_x_129:
[----:B------:R-:W-:Y:S01]  /*8240*/  BAR.SYNC.DEFER_BLOCKING 0x1, 0x80 ;  /* 0x0042000000007b1d */ /* 0x000fe20000010000 */
[----:B------:R-:W-:Y:S04]  /*8250*/  UIADD3 UR4, UPT, UPT, UR46, 0x1, URZ ;  /* 0x000000012e047890 */ /* 0x000fe8000fffe0ff */
[----:B------:R-:W-:Y:S04]  /*8260*/  UISETP.NE.AND UP0, UPT, UR4, 0x4, UPT ;  /* 0x000000040400788c */ /* 0x000fe8000bf05270 */
[----:B------:R-:W-:Y:S01]  /*8270*/  USEL UR45, UR4, URZ, UP0 ;  /* 0x000000ff042d7287 */ /* 0x000fe20008000000 */
[----:B------:R3:W-:Y:S01]  /*8280*/  @P6 SYNCS.ARRIVE.TRANS64.RED.A1T0 RZ, [R61+URZ], RZ ;  /* 0x000000ff3dff69a7 */ /* 0x0007e200081004ff */
[----:B------:R-:W-:Y:S01]  /*8290*/  BSSY B1, `(.L_x_131) ;  /* 0x0000017000017945 */ /* 0x000fe20003800000 */
[----:B------:R-:W4:Y:S02]  /*82a0*/  @P6 SYNCS.PHASECHK.TRANS64.TRYWAIT P0, [R62+URZ+0x40], R63 ;  /* 0x0000403f3e0065a7 */ /* 0x000f2400080011ff */
[----:B----4-:R-:W-:Y:S01]  /*82b0*/  @P6 SEL R47, RZ, 0x1, !P0 ;  /* 0x00000001ff2f6807 */ /* 0x010fe20004000000 */
[----:B---3--:R-:W-:Y:S06]  /*82c0*/  @!P6 BRA `(.L_x_132) ;  /* 0x00000000004ce947 */ /* 0x008fec0003800000 */
        /* <DEDUP_REMOVED lines=9> */
[----:B------:R-:W-:Y:S04]  /*8360*/  SHF.L.U32 R5, R90, 0x1f, RZ ;  /* 0x0000001f5a057819 */ /* 0x000fe800000006ff */
[----:B------:R-:W3:Y:S02]  /*8370*/  SYNCS.PHASECHK.TRANS64.TRYWAIT P0, [R62+URZ+0x40], R5 ;  /* 0x000040053e0075a7 */ /* 0x000ee400080011ff */
[----:B---3--:R-:W-:Y:S05]  /*8380*/  @!P0 BRA `(.L_x_135) ;  /* 0x0000002400c48947 */ /* 0x008fea0003800000 */
.L_x_134:
[----:B------:R-:W-:Y:S05]  /*8390*/  BSYNC B0 ;  /* 0x0000000000007941 */ /* 0x000fea0003800000 */
.L_x_133:
[----:B------:R-:W-:Y:S02]  /*83a0*/  ISETP.NE.AND P0, PT, R60, RZ, PT ;  /* 0x000000ff3c00720c */ /* 0x000fe40003f05270 */
[----:B------:R-:W-:Y:S11]  /*83b0*/  IADD3 R46, PT, PT, R46, 0x1, RZ ;  /* 0x000000012e2e7810 */ /* 0x000ff60007ffe0ff */
[----:B------:R4:W1:Y:S04]  /*83c0*/  @P0 LDS.128 R48, [R4] ;  /* 0x0000000004300984 */ /* 0x0008680000000c00 */
[----:B------:R4:W1:Y:S04]  /*83d0*/  @P0 LDS.128 R56, [R3+0x10] ;  /* 0x0000100003380984 */ /* 0x0008680000000c00 */
[----:B------:R4:W1:Y:S04]  /*83e0*/  @P0 LDS.128 R64, [R2+0x20] ;  /* 0x0000200002400984 */ /* 0x0008680000000c00 */
[----:B------:R4:W1:Y:S02]  /*83f0*/  @P0 LDS.128 R72, [R0+0x30] ;  /* 0x0000300000480984 */ /* 0x0008640000000c00 */
.L_x_132:
[----:B------:R-:W-:Y:S05]  /*8400*/  BSYNC B1 ;  /* 0x0000000000017941 */ /* 0x000fea0003800000 */
.L_x_131:
[----:B----4-:R-:W-:Y:S05]  /*8410*/  VIADD R0, R39, 0x40 ;  /* 0x0000004027007836 */ /* 0x010fea0000000000 */
        /* <DEDUP_REMOVED lines=9> */
[----:B------:R-:W4:Y:S01]  /*84b0*/  LDCU.64 UR6, c[0x4][0x78] ;  /* 0x01000f00ff0677ac */ /* 0x000f220008000a00 */
[----:B------:R-:W1:Y:S01]  /*84c0*/  LDC.64 R2, c[0x4][R3] ;  /* 0x0100000003027b82 */ /* 0x000e620000000a00 */
[----:B------:R-:W5:Y:S01]  /*84d0*/  LDCU.64 UR4, c[0x4][0x10] ;  /* 0x01000200ff0477ac */ /* 0x000f620008000a00 */
[----:B---3--:R-:W-:Y:S01]  /*84e0*/  MOV R5, UR9 ;  /* 0x0000000900057c02 */ /* 0x008fe20008000f00 */
[----:B------:R-:W-:Y:S01]  /*84f0*/  IMAD.U32 R4, RZ, RZ, UR8 ;  /* 0x00000008ff047e24 */ /* 0x000fe2000f8e00ff */
[----:B----4-:R-:W-:Y:S01]  /*8500*/  MOV R7, UR7 ;  /* 0x0000000700077c02 */ /* 0x010fe20008000f00 */
[----:B------:R-:W-:Y:S01]  /*8510*/  IMAD.U32 R6, RZ, RZ, UR6 ;  /* 0x00000006ff067e24 */ /* 0x000fe2000f8e00ff */
[----:B-----5:R-:W-:Y:S01]  /*8520*/  MOV R11, UR5 ;  /* 0x00000005000b7c02 */ /* 0x020fe20008000f00 */
[----:B------:R-:W-:Y:S02]  /*8530*/  IMAD.U32 R10, RZ, RZ, UR4 ;  /* 0x00000004ff0a7e24 */ /* 0x000fe4000f8e00ff */
[----:B------:R-:W-:Y:S07]  /*8540*/  LEPC R20, `(.L_x_136) ;  /* 0x000000001014794e */ /* 0x000fee0000000000 */
[----:B-12---:R-:W-:Y:S05]  /*8550*/  CALL.ABS.NOINC R2 ;  /* 0x0000000002007343 */ /* 0x006fea0003c00000 */
.L_x_136:
        /* <DEDUP_REMOVED lines=12> */
[----:B---3--:R-:W-:Y:S02]  /*8620*/  LEA R62, R46, UR44, 0x3 ;  /* 0x0000002c2e3e7c11 */ /* 0x008fe4000f8e18ff */
[----:B------:R-:W1:Y:S02]  /*8630*/  LDTM.x32 R4, tmem[UR4+0x40] ;  /* 0x00004004000479ee */ /* 0x000e6400082c0000 */
        /* <DEDUP_REMOVED lines=133> */
.L_x_138:
[----:B------:R-:W-:Y:S05]  /*8e90*/  BSYNC.RECONVERGENT B0 ;  /* 0x0000000000007941 */ /* 0x000fea0003800200 */
.L_x_137:
        /* <DEDUP_REMOVED lines=21> */
.L_x_142:
[----:B------:R-:W-:Y:S05]  /*8ff0*/  BSYNC B0 ;  /* 0x0000000000007941 */ /* 0x000fea0003800000 */
.L_x_141:
[----:B------:R-:W-:Y:S11]  /*9000*/  ISETP.NE.AND P0, PT, R60, RZ, PT ;  /* 0x000000ff3c00720c */ /* 0x000ff60003f05270 */
[----:B------:R-:W-:Y:S02]  /*9010*/  @!UPT UIADD3 URZ, UPT, UPT, URZ, URZ, URZ ;  /* 0x000000fffffff290 */ /* 0x000fe4000fffe0ff */
[----:B------:R4:W1:Y:S04]  /*9020*/  @P0 LDS.128 R48, [R3] ;  /* 0x0000000003300984 */ /* 0x0008680000000c00 */
[----:B------:R4:W1:Y:S04]  /*9030*/  @P0 LDS.128 R56, [R2+0x10] ;  /* 0x0000100002380984 */ /* 0x0008680000000c00 */
[----:B------:R4:W1:Y:S04]  /*9040*/  @P0 LDS.128 R64, [R0+0x20] ;  /* 0x0000200000400984 */ /* 0x0008680000000c00 */
[----:B------:R4:W1:Y:S02]  /*9050*/  @P0 LDS.128 R72, [R46+0x30] ;  /* 0x000030002e480984 */ /* 0x0008640000000c00 */
.L_x_140:
[----:B------:R-:W-:Y:S05]  /*9060*/  BSYNC B1 ;  /* 0x0000000000017941 */ /* 0x000fea0003800000 */
.L_x_139:
        /* <DEDUP_REMOVED lines=21> */
.L_x_144:
[----:B------:R-:W-:Y:S01]  /*91c0*/  ISETP.NE.AND P0, PT, R95, RZ, PT ;  /* 0x000000ff5f00720c */ /* 0x000fe20003f05270 */
[----:B------:R-:W-:Y:S05]  /*91d0*/  WARPSYNC.ALL ;  /* 0x0000000000007948 */ /* 0x000fea0003800000 */
[----:B------:R-:W-:Y:S01]  /*91e0*/  R2UR UR4, R39 ;  /* 0x00000000270472ca */ /* 0x000fe200000e0000 */
[--C-:B-1----:R-:W-:Y:S01]  /*91f0*/  HADD2.F32 R40, -RZ, R48.reuse.H0_H0 ;  /* 0x20000030ff287230 */ /* 0x102fe20000004100 */
[----:B------:R-:W-:Y:S01]  /*9200*/  IADD3 R99, PT, PT, R99, 0xd0, RZ ;  /* 0x000000d063637810 */ /* 0x000fe20007ffe0ff */
[----:B------:R-:W-:Y:S01]  /*9210*/  HADD2.F32 R42, -RZ, R48.H1_H1 ;  /* 0x30000030ff2a7230 */ /* 0x000fe20000004100 */
[----:B------:R-:W-:Y:S01]  /*9220*/  BSSY.RECONVERGENT B0, `(.L_x_145) ;  /* 0x0000089000007945 */ /* 0x000fe20003800200 */
[--C-:B------:R-:W-:Y:S01]  /*9230*/  HADD2.F32 R43, -RZ, R49.reuse.H0_H0 ;  /* 0x20000031ff2b7230 */ /* 0x100fe20000004100 */
[----:B------:R-:W-:Y:S01]  /*9240*/  LOP3.LUT R99, R99, 0xfefffff8, RZ, 0xc0, !PT ;  /* 0xfefffff863637812 */ /* 0x000fe200078ec0ff */
[----:B------:R-:W-:Y:S02]  /*9250*/  HADD2.F32 R44, -RZ, R49.H1_H1 ;  /* 0x30000031ff2c7230 */ /* 0x000fe40000004100 */
[--C-:B------:R-:W-:Y:S02]  /*9260*/  HADD2.F32 R45, -RZ, R50.reuse.H0_H0 ;  /* 0x20000032ff2d7230 */ /* 0x100fe40000004100 */
[----:B------:R-:W-:Y:S02]  /*9270*/  HADD2.F32 R46, -RZ, R50.H1_H1 ;  /* 0x30000032ff2e7230 */ /* 0x000fe40000004100 */
[----:B---3--:R-:W1:Y:S01]  /*9280*/  LDTM.x32 R4, tmem[UR4+0x60] ;  /* 0x00006004000479ee */ /* 0x008e6200082c0000 */
[----:B------:R-:W-:Y:S01]  /*9290*/  NOP ;  /* 0x0000000000007918 */ /* 0x000fe20000000000 */
[----:B-1----:R1:W-:Y:S01]  /*92a0*/  SYNCS.ARRIVE.TRANS64.RED.A1T0 RZ, [R99+URZ], RZ ;  /* 0x000000ff63ff79a7 */ /* 0x0023e200081004ff */
[--C-:B------:R-:W-:Y:S02]  /*92b0*/  HADD2.F32 R47, -RZ, R51.reuse.H0_H0 ;  /* 0x20000033ff2f7230 */ /* 0x100fe40000004100 */
[----:B------:R-:W-:Y:S02]  /*92c0*/  HADD2.F32 R48, -RZ, R51.H1_H1 ;  /* 0x30000033ff307230 */ /* 0x000fe40000004100 */
        /* <DEDUP_REMOVED lines=9> */
[C---:B------:R-:W-:Y:S01]  /*9360*/  FMUL R4, R38.reuse, R4 ;  /* 0x0000000426047220 */ /* 0x040fe20000400000 */
[C---:B------:R-:W-:Y:S01]  /*9370*/  FMUL R5, R38.reuse, R5 ;  /* 0x0000000526057220 */ /* 0x040fe20000400000 */
[C---:B------:R-:W-:Y:S01]  /*9380*/  FMUL R6, R38.reuse, R6 ;  /* 0x0000000626067220 */ /* 0x040fe20000400000 */
[C---:B------:R-:W-:Y:S01]  /*9390*/  FMUL R7, R38.reuse, R7 ;  /* 0x0000000726077220 */ /* 0x040fe20000400000 */
[C---:B------:R-:W-:Y:S01]  /*93a0*/  FFMA R4, R41.reuse, R40, R4 ;  /* 0x0000002829047223 */ /* 0x040fe20000000004 */
[C---:B------:R-:W-:Y:S01]  /*93b0*/  FFMA R5, R41.reuse, R42, R5 ;  /* 0x0000002a29057223 */ /* 0x040fe20000000005 */
[C---:B------:R-:W-:Y:S01]  /*93c0*/  FFMA R6, R41.reuse, R43, R6 ;  /* 0x0000002b29067223 */ /* 0x040fe20000000006 */
[----:B------:R-:W-:Y:S01]  /*93d0*/  FFMA R7, R41, R44, R7 ;  /* 0x0000002c29077223 */ /* 0x000fe20000000007 */
[C---:B------:R-:W-:Y:S01]  /*93e0*/  FMUL R8, R38.reuse, R8 ;  /* 0x0000000826087220 */ /* 0x040fe20000400000 */
[C---:B------:R-:W-:Y:S01]  /*93f0*/  FMUL R9, R38.reuse, R9 ;  /* 0x0000000926097220 */ /* 0x040fe20000400000 */
[----:B------:R-:W-:Y:S01]  /*9400*/  F2FP.F16.F32.PACK_AB R100, R5, R4 ;  /* 0x000000040564723e */ /* 0x000fe200000000ff */
[C---:B------:R-:W-:Y:S01]  /*9410*/  FMUL R10, R38.reuse, R10 ;  /* 0x0000000a260a7220 */ /* 0x040fe20000400000 */
[----:B------:R-:W-:Y:S01]  /*9420*/  F2FP.F16.F32.PACK_AB R101, R7, R6 ;  /* 0x000000060765723e */ /* 0x000fe200000000ff */
[C---:B------:R-:W-:Y:S01]  /*9430*/  FFMA R8, R41.reuse, R45, R8 ;  /* 0x0000002d29087223 */ /* 0x040fe20000000008 */
[C---:B------:R-:W-:Y:S01]  /*9440*/  FFMA R9, R41.reuse, R46, R9 ;  /* 0x0000002e29097223 */ /* 0x040fe20000000009 */
[----:B------:R-:W-:Y:S01]  /*9450*/  FFMA R10, R41, R47, R10 ;  /* 0x0000002f290a7223 */ /* 0x000fe2000000000a */
[C---:B------:R-:W-:Y:S01]  /*9460*/  FMUL R11, R38.reuse, R11 ;  /* 0x0000000b260b7220 */ /* 0x040fe20000400000 */
[C---:B------:R-:W-:Y:S01]  /*9470*/  FMUL R0, R38.reuse, R12 ;  /* 0x0000000c26007220 */ /* 0x040fe20000400000 */
[C---:B------:R-:W-:Y:S01]  /*9480*/  FMUL R2, R38.reuse, R13 ;  /* 0x0000000d26027220 */ /* 0x040fe20000400000 */
[----:B------:R-:W-:Y:S01]  /*9490*/  F2FP.F16.F32.PACK_AB R102, R9, R8 ;  /* 0x000000080966723e */ /* 0x000fe200000000ff */
[C---:B------:R-:W-:Y:S01]  /*94a0*/  FFMA R11, R41.reuse, R48, R11 ;  /* 0x00000030290b7223 */ /* 0x040fe2000000000b */
[C---:B------:R-:W-:Y:S01]  /*94b0*/  FFMA R0, R41.reuse, R49, R0 ;  /* 0x0000003129007223 */ /* 0x040fe20000000000 */
[C---:B------:R-:W-:Y:S01]  /*94c0*/  FFMA R2, R41.reuse, R51, R2 ;  /* 0x0000003329027223 */ /* 0x040fe20000000002 */
[C---:B------:R-:W-:Y:S01]  /*94d0*/  FMUL R3, R38.reuse, R14 ;  /* 0x0000000e26037220 */ /* 0x040fe20000400000 */
[C---:B------:R-:W-:Y:S01]  /*94e0*/  FMUL R15, R38.reuse, R15 ;  /* 0x0000000f260f7220 */ /* 0x040fe20000400000 */
[C---:B------:R-:W-:Y:S01]  /*94f0*/  FMUL R12, R38.reuse, R16 ;  /* 0x00000010260c7220 */ /* 0x040fe20000400000 */
[C---:B------:R-:W-:Y:S01]  /*9500*/  FMUL R13, R38.reuse, R17 ;  /* 0x00000011260d7220 */ /* 0x040fe20000400000 */
[C---:B------:R-:W-:Y:S01]  /*9510*/  FFMA R3, R41.reuse, R50, R3 ;  /* 0x0000003229037223 */ /* 0x040fe20000000003 */
[C---:B------:R-:W-:Y:S01]  /*9520*/  FMUL R14, R38.reuse, R18 ;  /* 0x00000012260e7220 */ /* 0x040fe20000400000 */
[----:B------:R-:W-:Y:S01]  /*9530*/  FFMA R15, R41, R52, R15 ;  /* 0x00000034290f7223 */ /* 0x000fe2000000000f */
[C---:B------:R-:W-:Y:S01]  /*9540*/  FMUL R19, R38.reuse, R19 ;  /* 0x0000001326137220 */ /* 0x040fe20000400000 */
[----:B------:R-:W-:Y:S01]  /*9550*/  F2FP.F16.F32.PACK_AB R103, R11, R10 ;  /* 0x0000000a0b67723e */ /* 0x000fe200000000ff */
[C---:B------:R-:W-:Y:S01]  /*9560*/  FFMA R12, R41.reuse, R53, R12 ;  /* 0x00000035290c7223 */ /* 0x040fe2000000000c */
[----:B------:R-:W-:Y:S02]  /*9570*/  HADD2.F32 R58, -RZ, R64.H1_H1 ;  /* 0x30000040ff3a7230 */ /* 0x000fe40000004100 */
[C---:B------:R-:W-:Y:S01]  /*9580*/  FMUL R16, R38.reuse, R20 ;  /* 0x0000001426107220 */ /* 0x040fe20000400000 */
[C---:B------:R-:W-:Y:S01]  /*9590*/  FFMA R13, R41.reuse, R54, R13 ;  /* 0x00000036290d7223 */ /* 0x040fe2000000000d */
[----:B------:R1:W-:Y:S01]  /*95a0*/  STS.128 [R93+0x6000], R100 ;  /* 0x006000645d007388 */ /* 0x0003e20000000c00 */
[--C-:B------:R-:W-:Y:S02]  /*95b0*/  HADD2.F32 R59, -RZ, R65.reuse.H0_H0 ;  /* 0x20000041ff3b7230 */ /* 0x100fe40000004100 */
[C---:B------:R-:W-:Y:S01]  /*95c0*/  FMUL R17, R38.reuse, R21 ;  /* 0x0000001526117220 */ /* 0x040fe20000400000 */
[C---:B------:R-:W-:Y:S01]  /*95d0*/  FFMA R14, R41.reuse, R55, R14 ;  /* 0x00000037290e7223 */ /* 0x040fe2000000000e */
[----:B------:R-:W-:Y:S02]  /*95e0*/  HADD2.F32 R60, -RZ, R65.H1_H1 ;  /* 0x30000041ff3c7230 */ /* 0x000fe40000004100 */
[C---:B------:R-:W-:Y:S01]  /*95f0*/  FMUL R18, R38.reuse, R22 ;  /* 0x0000001626127220 */ /* 0x040fe20000400000 */
[C---:B------:R-:W-:Y:S01]  /*9600*/  FFMA R19, R41.reuse, R56, R19 ;  /* 0x0000003829137223 */ /* 0x040fe20000000013 */
        /* <DEDUP_REMOVED lines=13> */
[----:B------:R-:W-:Y:S01]  /*96e0*/  FMUL R27, R38, R27 ;  /* 0x0000001b261b7220 */ /* 0x000fe20000400000 */
[----:B------:R-:W-:Y:S01]  /*96f0*/  F2FP.F16.F32.PACK_AB R104, R2, R0 ;  /* 0x000000000268723e */ /* 0x000fe200000000ff */
[----:B------:R-:W-:Y:S01]  /*9700*/  FFMA R20, R41, R61, R20 ;  /* 0x0000003d29147223 */ /* 0x000fe20000000014 */
[----:B------:R-:W-:Y:S01]  /*9710*/  F2FP.F16.F32.PACK_AB R105, R15, R3 ;  /* 0x000000030f69723e */ /* 0x000fe200000000ff */
[----:B------:R-:W-:Y:S01]  /*9720*/  HADD2.F32 R66, -RZ, R72.H1_H1 ;  /* 0x30000048ff427230 */ /* 0x000fe20000004100 */
[----:B------:R-:W-:Y:S01]  /*9730*/  F2FP.F16.F32.PACK_AB R106, R13, R12 ;  /* 0x0000000c0d6a723e */ /* 0x000fe200000000ff */
[C---:B------:R-:W-:Y:S01]  /*9740*/  FMUL R24, R38.reuse, R28 ;  /* 0x0000001c26187220 */ /* 0x040fe20000400000 */
[----:B------:R-:W-:Y:S01]  /*9750*/  F2FP.F16.F32.PACK_AB R107, R19, R14 ;  /* 0x0000000e136b723e */ /* 0x000fe200000000ff */
[C---:B------:R-:W-:Y:S01]  /*9760*/  FFMA R21, R41.reuse, R62, R21 ;  /* 0x0000003e29157223 */ /* 0x040fe20000000015 */
[--C-:B------:R-:W-:Y:S02]  /*9770*/  HADD2.F32 R67, -RZ, R73.reuse.H0_H0 ;  /* 0x20000049ff437230 */ /* 0x100fe40000004100 */
[C---:B------:R-:W-:Y:S01]  /*9780*/  FMUL R25, R38.reuse, R29 ;  /* 0x0000001d26197220 */ /* 0x040fe20000400000 */
[C---:B------:R-:W-:Y:S01]  /*9790*/  FFMA R22, R41.reuse, R63, R22 ;  /* 0x0000003f29167223 */ /* 0x040fe20000000016 */
[----:B------:R1:W-:Y:S01]  /*97a0*/  STS.128 [R92+0x6010], R104 ;  /* 0x006010685c007388 */ /* 0x0003e20000000c00 */
        /* <DEDUP_REMOVED lines=48> */
.L_x_146:
[----:B------:R-:W-:Y:S05]  /*9ab0*/  BSYNC.RECONVERGENT B0 ;  /* 0x0000000000007941 */ /* 0x000fea0003800200 */
.L_x_145:
[----:B------:R-:W-:Y:S01]  /*9ac0*/  BAR.SYNC.DEFER_BLOCKING 0x1, 0x80 ;  /* 0x0042000000007b1d */ /* 0x000fe20000010000 */
[----:B------:R-:W-:Y:S01]  /*9ad0*/  UISETP.NE.AND UP0, UPT, UR52, -0x4, UPT ;  /* 0xfffffffc3400788c */ /* 0x000fe2000bf05270 */
[----:B------:R-:W-:Y:S08]  /*9ae0*/  IADD3 R0, PT, PT, R36, 0x1, RZ ;  /* 0x0000000124007810 */ /* 0x000ff00007ffe0ff */
[----:B------:R-:W-:Y:S05]  /*9af0*/  BRA.U !UP0, `(.L_x_147) ;  /* 0x0000000108287547 */ /* 0x000fea000b800000 */
[----:B------:R-:W-:Y:S01]  /*9b00*/  ISETP.NE.AND P0, PT, R98, RZ, PT ;  /* 0x000000ff6200720c */ /* 0x000fe20003f05270 */
[----:B------:R-:W-:Y:S01]  /*9b10*/  IMAD.U32 R3, RZ, RZ, UR46 ;  /* 0x0000002eff037e24 */ /* 0x000fe2000f8e00ff */
[----:B------:R-:W-:Y:S01]  /*9b20*/  UIADD3 UR4, UPT, UPT, UR46, 0x1, URZ ;  /* 0x000000012e047890 */ /* 0x000fe2000fffe0ff */
[----:B------:R-:W-:Y:S03]  /*9b30*/  IMAD.U32 R2, RZ, RZ, UR47 ;  /* 0x0000002fff027e24 */ /* 0x000fe6000f8e00ff */
[----:B------:R-:W-:Y:S04]  /*9b40*/  UISETP.NE.AND UP0, UPT, UR4, 0x4, UPT ;  /* 0x000000040400788c */ /* 0x000fe8000bf05270 */
[----:B------:R-:W-:Y:S03]  /*9b50*/  USEL UR46, UR4, URZ, UP0 ;  /* 0x000000ff042e7287 */ /* 0x000fe60008000000 */
[----:B------:R-:W-:Y:S05]  /*9b60*/  @P0 LEA R3, R3, UR44, 0x3 ;  /* 0x0000002c03030c11 */ /* 0x000fea000f8e18ff */
[----:B------:R-:W-:Y:S05]  /*9b70*/  @P0 VIADD R3, R3, 0x60 ;  /* 0x0000006003030836 */ /* 0x000fea0000000000 */
[----:B------:R-:W-:Y:S04]  /*9b80*/  @P0 PRMT R2, R2, 0x654, R3 ;  /* 0x0000065402020816 */ /* 0x000fe80000000003 */
[----:B------:R3:W-:Y:S03]  /*9b90*/  @P0 SYNCS.ARRIVE.TRANS64.RED.A1T0 RZ, [R2+URZ], RZ ;  /* 0x000000ff02ff09a7 */ /* 0x0007e600081004ff */
.L_x_147:
[----:B------:R-:W-:Y:S01]  /*9ba0*/  R2UR UR4, R82 ;  /* 0x00000000520472ca */ /* 0x000fe200000e0000 */
[----:B------:R-:W-:Y:S01]  /*9bb0*/  UISETP.NE.AND UP0, UPT, UR62, URZ, UPT ;  /* 0x000000ff3e00728c */ /* 0x000fe2000bf05270 */
[----:B------:R-:W-:Y:S01]  /*9bc0*/  ISETP.NE.AND P0, PT, R86, 0x2, PT ;  /* 0x000000025600780c */ /* 0x000fe20003f05270 */
[----:B------:R-:W-:Y:S01]  /*9bd0*/  UIADD3 UR20, UPT, UPT, UR37, UR63, URZ ;  /* 0x0000003f25147290 */ /* 0x000fe2000fffe0ff */
[----:B------:R-:W-:Y:S01]  /*9be0*/  ISETP.NE.AND P1, PT, R0, 0x4, PT ;  /* 0x000000040000780c */ /* 0x000fe20003f25270 */
[----:B------:R-:W-:Y:S01]  /*9bf0*/  UIADD3 UR52, UPT, UPT, UR52, 0x4, URZ ;  /* 0x0000000434347890 */ /* 0x000fe2000fffe0ff */
[----:B------:R-:W-:Y:S01]  /*9c00*/  SEL R3, RZ, 0x1, P0 ;  /* 0x00000001ff037807 */ /* 0x000fe20000000000 */
[----:B------:R-:W-:Y:S01]  /*9c10*/  UMOV UR36, UR61 ;  /* 0x0000003d00247c82 */ /* 0x000fe20008000000 */
[----:B---3--:R-:W-:Y:S02]  /*9c20*/  SEL R2, RZ, 0x1, P1 ;  /* 0x00000001ff027807 */ /* 0x008fe40000800000 */
[----:B------:R-:W-:Y:S02]  /*9c30*/  LOP3.LUT R88, R88, R3, RZ, 0x3c, !PT ;  /* 0x0000000358587212 */ /* 0x000fe400078e3cff */
[----:B------:R-:W-:Y:S01]  /*9c40*/  LOP3.LUT R89, R89, R2, RZ, 0x3c, !PT ;  /* 0x0000000259597212 */ /* 0x000fe200078e3cff */
[----:B------:R-:W-:Y:S01]  /*9c50*/  UIADD3 UR16, UPT, UPT, UR38, UR4, URZ ;  /* 0x0000000426107290 */ /* 0x000fe2000fffe0ff */
[----:B------:R-:W-:Y:S02]  /*9c60*/  SEL R86, R86, RZ, P0 ;  /* 0x000000ff56567207 */ /* 0x000fe40000000000 */
[----:B------:R-:W-:Y:S01]  /*9c70*/  SEL R36, R0, RZ, P1 ;  /* 0x000000ff00247207 */ /* 0x000fe20000800000 */
[----:B------:R-:W-:Y:S08]  /*9c80*/  BRA.U UP0, `(.L_x_148) ;  /* 0xffffffbd00e07547 */ /* 0x000ff0000b83ffff */
[----:B------:R-:W-:-:S13]  /*9c90*/  R2UR UR4, R83 ;  /* 0x00000000530472ca */ /* 0x000fda00000e0000 */
[----:B------:R-:W-:-:S09]  /*9ca0*/  UISETP.NE.AND UP0, UPT, UR4, URZ, UPT ;  /* 0x000000ff0400728c */ /* 0x000fd2000bf05270 */
[----:B------:R-:W-:Y:S05]  /*9cb0*/  BRA.U !UP0, `(.L_x_149) ;  /* 0x0000000108487547 */ /* 0x000fea000b800000 */
[----:B------:R-:W3:Y:S02]  /*9cc0*/  LDCU.64 UR4, c[0x0][0x890] ;  /* 0x00011200ff0477ac */ /* 0x000ee40008000a00 */
[----:B---3--:R-:W-:-:S04]  /*9cd0*/  UISETP.NE.U32.AND UP0, UPT, UR4, URZ, UPT ;  /* 0x000000ff0400728c */ /* 0x008fc8000bf05070 */
[----:B------:R-:W-:-:S09]  /*9ce0*/  UISETP.NE.AND.EX UP0, UPT, UR5, URZ, UPT, UP0 ;  /* 0x000000ff0500728c */ /* 0x000fd2000bf05300 */
[----:B------:R-:W-:Y:S05]  /*9cf0*/  BRA.U UP0, `(.L_x_150) ;  /* 0x00000001000c7547 */ /* 0x000fea000b800000 */
[----:B------:R-:W-:-:S13]  /*9d00*/  FSETP.NEU.AND P0, PT, R41, RZ, PT ;  /* 0x000000ff2900720b */ /* 0x000fda0003f0d000 */
[----:B------:R-:W-:Y:S05]  /*9d10*/  @!P0 EXIT ;  /* 0x000000000000894d */ /* 0x000fea0003800000 */
[----:B------:R-:W-:Y:S05]  /*9d20*/  BRA `(.L_x_149) ;  /* 0x00000000002c7947 */ /* 0x000fea0003800000 */
.L_x_150:
[----:B------:R-:W-:Y:S01]  /*9d30*/  ISETP.NE.AND P0, PT, R85, RZ, PT ;  /* 0x000000ff5500720c */ /* 0x000fe20003f05270 */
[----:B------:R-:W-:-:S12]  /*9d40*/  BSSY.RECONVERGENT B0, `(.L_x_149) ;  /* 0x0000009000007945 */ /* 0x000fd80003800200 */
[----:B------:R-:W-:Y:S05]  /*9d50*/  @P0 BRA `(.L_x_151) ;  /* 0x0000000000140947 */ /* 0x000fea0003800000 */
[----:B------:R-:W3:Y:S02]  /*9d60*/  LDCU.64 UR4, c[0x0][0x888] ;  /* 0x00011100ff0477ac */ /* 0x000ee40008000a00 */
[----:B---3--:R-:W-:-:S04]  /*9d70*/  ISETP.NE.U32.AND P0, PT, RZ, UR4, PT ;  /* 0x00000004ff007c0c */ /* 0x008fc8000bf05070 */
[----:B------:R-:W-:-:S13]  /*9d80*/  ISETP.NE.AND.EX P0, PT, RZ, UR5, PT, P0 ;  /* 0x00000005ff007c0c */ /* 0x000fda000bf05300 */
[----:B------:R-:W-:Y:S05]  /*9d90*/  @!P0 EXIT ;  /* 0x000000000000894d */ /* 0x000fea0003800000 */
[----:B------:R-:W-:Y:S05]  /*9da0*/  BRA `(.L_x_152) ;  /* 0x0000000000087947 */ /* 0x000fea0003800000 */
.L_x_151:
[----:B------:R-:W-:-:S13]  /*9db0*/  FSETP.NEU.AND P0, PT, R41, RZ, PT ;  /* 0x000000ff2900720b */ /* 0x000fda0003f0d000 */
[----:B------:R-:W-:Y:S05]  /*9dc0*/  @!P0 EXIT ;  /* 0x000000000000894d */ /* 0x000fea0003800000 */
.L_x_152:
[----:B------:R-:W-:Y:S05]  /*9dd0*/  BSYNC.RECONVERGENT B0 ;  /* 0x0000000000007941 */ /* 0x000fea0003800200 */
.L_x_149:
[----:B------:R-:W-:Y:S01]  /*9de0*/  ULEA UR4, UR46, UR44, 0x3 ;  /* 0x0000002c2e047291 */ /* 0x000fe2000f8e18ff */
[----:B------:R-:W-:-:S04]  /*9df0*/  DEPBAR.LE SB0, 0x0 ;  /* 0x000080000000791a */ /* 0x000fc80000000000 */
[----:B------:R-:W-:-:S04]  /*9e00*/  UIADD3 UR4, UPT, UPT, UR4, 0x60, URZ ;  /* 0x0000006004047890 */ /* 0x000fc8000fffe0ff */
[----:B------:R-:W-:-:S09]  /*9e10*/  UPRMT UR4, UR47, 0x654, UR4 ;  /* 0x000006542f047896 */ /* 0x000fd20008000004 */
[----:B------:R-:W-:Y:S01]  /*9e20*/  SYNCS.ARRIVE.TRANS64.RED.A1T0 RZ, [UR4], RZ ;  /* 0x000000ffffff79a7 */ /* 0x000fe20008100404 */
[----:B------:R-:W-:Y:S05]  /*9e30*/  EXIT ;  /* 0x000000000000794d */ /* 0x000fea0003800000 */
.L_x_24:
[----:B--2---:R2:W3:Y:S02]  /*9e40*/  SYNCS.PHASECHK.TRANS64.TRYWAIT P0, [R3+URZ+0x100], R2 ;  /* 0x00010002030075a7 */ /* 0x0044e400080011ff */
[----:B---3--:R-:W-:Y:S05]  /*9e50*/  @!P0 NANOSLEEP.SYNCS 0x989680 ;  /* 0x009896800000895d */ /* 0x008fea0003900000 */
[----:B------:R-:W3:Y:S02]  /*9e60*/  @!P0 SYNCS.PHASECHK.TRANS64 P0, [R3+URZ+0x100], R2 ;  /* 0x00010002030085a7 */ /* 0x000ee400080010ff */
[----:B---3--:R-:W-:Y:S05]  /*9e70*/  @!P0 BRA `(.L_x_24) ;  /* 0xfffffffc00f08947 */ /* 0x008fea000383ffff */
[----:B------:R-:W-:Y:S05]  /*9e80*/  BRA `(.L_x_153) ;  /* 0xffffff7800f07947 */ /* 0x000fea000383ffff */
.L_x_27:
[----:B-1----:R-:W-:-:S07]  /*9e90*/  MOV R0, UR5 ;  /* 0x0000000500007c02 */ /* 0x002fce0008000f00 */
.L_x_154:
[----:B-1----:R1:W2:Y:S02]  /*9ea0*/  SYNCS.PHASECHK.TRANS64.TRYWAIT P0, [R0+URZ+0x20], R3 ;  /* 0x00002003000075a7 */ /* 0x0022a400080011ff */
[----:B--2---:R-:W-:Y:S05]  /*9eb0*/  @!P0 NANOSLEEP.SYNCS 0x989680 ;  /* 0x009896800000895d */ /* 0x004fea0003900000 */
[----:B------:R-:W2:Y:S02]  /*9ec0*/  @!P0 SYNCS.PHASECHK.TRANS64 P0, [R0+URZ+0x20], R3 ;  /* 0x00002003000085a7 */ /* 0x000ea400080010ff */
[----:B--2---:R-:W-:Y:S05]  /*9ed0*/  @!P0 BRA `(.L_x_154) ;  /* 0xfffffffc00f08947 */ /* 0x004fea000383ffff */
[----:B------:R-:W-:Y:S05]  /*9ee0*/  BRA `(.L_x_26) ;  /* 0xffffff7c00487947 */ /* 0x000fea000383ffff */
.L_x_36:
[----:B-1----:R-:W-:-:S07]  /*9ef0*/  MOV R0, UR6 ;  /* 0x0000000600007c02 */ /* 0x002fce0008000f00 */
.L_x_155:
[----:B-1----:R1:W2:Y:S02]  /*9f00*/  SYNCS.PHASECHK.TRANS64.TRYWAIT P0, [R0+URZ+0x20], R3 ;  /* 0x00002003000075a7 */ /* 0x0022a400080011ff */
[----:B--2---:R-:W-:Y:S05]  /*9f10*/  @!P0 NANOSLEEP.SYNCS 0x989680 ;  /* 0x009896800000895d */ /* 0x004fea0003900000 */
[----:B------:R-:W2:Y:S02]  /*9f20*/  @!P0 SYNCS.PHASECHK.TRANS64 P0, [R0+URZ+0x20], R3 ;  /* 0x00002003000085a7 */ /* 0x000ea400080010ff */
[----:B--2---:R-:W-:Y:S05]  /*9f30*/  @!P0 BRA `(.L_x_155) ;  /* 0xfffffffc00f08947 */ /* 0x004fea000383ffff */
[----:B------:R-:W-:Y:S05]  /*9f40*/  BRA `(.L_x_35) ;  /* 0xffffff8000547947 */ /* 0x000fea000383ffff */
.L_x_43:
[----:B-1----:R1:W4:Y:S02]  /*9f50*/  SYNCS.PHASECHK.TRANS64.TRYWAIT P0, [R3+URZ+0x90], R0 ;  /* 0x00009000030075a7 */ /* 0x00232400080011ff */
[----:B----4-:R-:W-:Y:S05]  /*9f60*/  @!P0 NANOSLEEP.SYNCS 0x989680 ;  /* 0x009896800000895d */ /* 0x010fea0003900000 */
[----:B------:R-:W4:Y:S02]  /*9f70*/  @!P0 SYNCS.PHASECHK.TRANS64 P0, [R3+URZ+0x90], R0 ;  /* 0x00009000030085a7 */ /* 0x000f2400080010ff */
[----:B----4-:R-:W-:Y:S05]  /*9f80*/  @!P0 BRA `(.L_x_43) ;  /* 0xfffffffc00f08947 */ /* 0x010fea000383ffff */
[----:B------:R-:W-:Y:S05]  /*9f90*/  BRA `(.L_x_156) ;  /* 0xffffff8400407947 */ /* 0x000fea000383ffff */
.L_x_47:
[----:B-1----:R-:W-:-:S07]  /*9fa0*/  MOV R0, UR4 ;  /* 0x0000000400007c02 */ /* 0x002fce0008000f00 */
.L_x_157:
[----:B-1----:R1:W2:Y:S02]  /*9fb0*/  SYNCS.PHASECHK.TRANS64.TRYWAIT P0, [R0+URZ], R3 ;  /* 0x00000003000075a7 */ /* 0x0022a400080011ff */
[----:B--2---:R-:W-:Y:S05]  /*9fc0*/  @!P0 NANOSLEEP.SYNCS 0x989680 ;  /* 0x009896800000895d */ /* 0x004fea0003900000 */
[----:B------:R-:W2:Y:S02]  /*9fd0*/  @!P0 SYNCS.PHASECHK.TRANS64 P0, [R0+URZ], R3 ;  /* 0x00000003000085a7 */ /* 0x000ea400080010ff */
[----:B--2---:R-:W-:Y:S05]  /*9fe0*/  @!P0 BRA `(.L_x_157) ;  /* 0xfffffffc00f08947 */ /* 0x004fea000383ffff */
[----:B------:R-:W-:Y:S05]  /*9ff0*/  BRA `(.L_x_158) ;  /* 0xffffff8800e87947 */ /* 0x000fea000383ffff */
.L_x_48:
[----:B------:R-:W-:-:S07]  /*a000*/  MOV R0, UR5 ;  /* 0x0000000500007c02 */ /* 0x000fce0008000f00 */
.L_x_159:
[----:B-1----:R1:W2:Y:S02]  /*a010*/  SYNCS.PHASECHK.TRANS64.TRYWAIT P0, [R0+URZ], R3 ;  /* 0x00000003000075a7 */ /* 0x0022a400080011ff */
[----:B--2---:R-:W-:Y:S05]  /*a020*/  @!P0 NANOSLEEP.SYNCS 0x989680 ;  /* 0x009896800000895d */ /* 0x004fea0003900000 */
[----:B------:R-:W2:Y:S02]  /*a030*/  @!P0 SYNCS.PHASECHK.TRANS64 P0, [R0+URZ], R3 ;  /* 0x00000003000085a7 */ /* 0x000ea400080010ff */
[----:B--2---:R-:W-:Y:S05]  /*a040*/  @!P0 BRA `(.L_x_159) ;  /* 0xfffffffc00f08947 */ /* 0x004fea000383ffff */
[----:B------:R-:W-:Y:S05]  /*a050*/  BRA `(.L_x_160) ;  /* 0xffffff8800f47947 */ /* 0x000fea000383ffff */
.L_x_49:
[----:B------:R-:W-:-:S07]  /*a060*/  MOV R0, UR5 ;  /* 0x0000000500007c02 */ /* 0x000fce0008000f00 */
.L_x_161:
[----:B-1----:R1:W2:Y:S02]  /*a070*/  SYNCS.PHASECHK.TRANS64.TRYWAIT P0, [R0+URZ], R3 ;  /* 0x00000003000075a7 */ /* 0x0022a400080011ff */
[----:B--2---:R-:W-:Y:S05]  /*a080*/  @!P0 NANOSLEEP.SYNCS 0x989680 ;  /* 0x009896800000895d */ /* 0x004fea0003900000 */
[----:B------:R-:W2:Y:S02]  /*a090*/  @!P0 SYNCS.PHASECHK.TRANS64 P0, [R0+URZ], R3 ;  /* 0x00000003000085a7 */ /* 0x000ea400080010ff */
[----:B--2---:R-:W-:Y:S05]  /*a0a0*/  @!P0 BRA `(.L_x_161) ;  /* 0xfffffffc00f08947 */ /* 0x004fea000383ffff */
[----:B------:R-:W-:Y:S05]  /*a0b0*/  BRA `(.L_x_162) ;  /* 0xffffff8c00007947 */ /* 0x000fea000383ffff */
.L_x_52:
[----:B-1----:R1:W2:Y:S02]  /*a0c0*/  SYNCS.PHASECHK.TRANS64.TRYWAIT P0, [R2+URZ+0xf0], R5 ;  /* 0x0000f005020075a7 */ /* 0x0022a400080011ff */
[----:B--2---:R-:W-:Y:S05]  /*a0d0*/  @!P0 NANOSLEEP.SYNCS 0x989680 ;  /* 0x009896800000895d */ /* 0x004fea0003900000 */
[----:B------:R-:W2:Y:S02]  /*a0e0*/  @!P0 SYNCS.PHASECHK.TRANS64 P0, [R2+URZ+0xf0], R5 ;  /* 0x0000f005020085a7 */ /* 0x000ea400080010ff */
[----:B--2---:R-:W-:Y:S05]  /*a0f0*/  @!P0 BRA `(.L_x_52) ;  /* 0xfffffffc00f08947 */ /* 0x004fea000383ffff */
[----:B------:R-:W-:Y:S05]  /*a100*/  BRA `(.L_x_163) ;  /* 0xffffff8c005c7947 */ /* 0x000fea000383ffff */
.L_x_53:
[----:B------:R-:W-:-:S07]  /*a110*/  MOV R2, UR4 ;  /* 0x0000000400027c02 */ /* 0x000fce0008000f00 */
.L_x_164:
[----:B-1----:R1:W2:Y:S02]  /*a120*/  SYNCS.PHASECHK.TRANS64.TRYWAIT P0, [R2+URZ+0xa0], R5 ;  /* 0x0000a005020075a7 */ /* 0x0022a400080011ff */
[----:B--2---:R-:W-:Y:S05]  /*a130*/  @!P0 NANOSLEEP.SYNCS 0x989680 ;  /* 0x009896800000895d */ /* 0x004fea0003900000 */
[----:B------:R-:W2:Y:S02]  /*a140*/  @!P0 SYNCS.PHASECHK.TRANS64 P0, [R2+URZ+0xa0], R5 ;  /* 0x0000a005020085a7 */ /* 0x000ea400080010ff */
[----:B--2---:R-:W-:Y:S05]  /*a150*/  @!P0 BRA `(.L_x_164) ;  /* 0xfffffffc00f08947 */ /* 0x004fea000383ffff */
[----:B------:R-:W-:Y:S05]  /*a160*/  BRA `(.L_x_165) ;  /* 0xffffff8c006c7947 */ /* 0x000fea000383ffff */
.L_x_54:
[----:B-1----:R1:W2:Y:S02]  /*a170*/  SYNCS.PHASECHK.TRANS64.TRYWAIT P1, [R2+URZ+0x90], R5 ;  /* 0x00009005020075a7 */ /* 0x0022a400080211ff */
[----:B--2---:R-:W-:Y:S05]  /*a180*/  @!P1 NANOSLEEP.SYNCS 0x989680 ;  /* 0x009896800000995d */ /* 0x004fea0003900000 */
[----:B------:R-:W2:Y:S02]  /*a190*/  @!P1 SYNCS.PHASECHK.TRANS64 P1, [R2+URZ+0x90], R5 ;  /* 0x00009005020095a7 */ /* 0x000ea400080210ff */
[----:B--2---:R-:W-:Y:S05]  /*a1a0*/  @!P1 BRA `(.L_x_54) ;  /* 0xfffffffc00f09947 */ /* 0x004fea000383ffff */
[----:B------:R-:W-:Y:S05]  /*a1b0*/  BRA `(.L_x_166) ;  /* 0xffffff8c009c7947 */ /* 0x000fea000383ffff */
.L_x_57:
[----:B------:R-:W-:-:S07]  /*a1c0*/  MOV R0, UR4 ;  /* 0x0000000400007c02 */ /* 0x000fce0008000f00 */
.L_x_167:
[----:B-1----:R1:W2:Y:S02]  /*a1d0*/  SYNCS.PHASECHK.TRANS64.TRYWAIT P0, [R0+URZ+0xa0], R3 ;  /* 0x0000a003000075a7 */ /* 0x0022a400080011ff */
[----:B--2---:R-:W-:Y:S05]  /*a1e0*/  @!P0 NANOSLEEP.SYNCS 0x989680 ;  /* 0x009896800000895d */ /* 0x004fea0003900000 */
[----:B------:R-:W2:Y:S02]  /*a1f0*/  @!P0 SYNCS.PHASECHK.TRANS64 P0, [R0+URZ+0xa0], R3 ;  /* 0x0000a003000085a7 */ /* 0x000ea400080010ff */
[----:B--2---:R-:W-:Y:S05]  /*a200*/  @!P0 BRA `(.L_x_167) ;  /* 0xfffffffc00f08947 */ /* 0x004fea000383ffff */
[----:B------:R-:W-:Y:S05]  /*a210*/  BRA `(.L_x_56) ;  /* 0xffffff8c00f07947 */ /* 0x000fea000383ffff */
.L_x_66:
[----:B-1----:R-:W-:-:S04]  /*a220*/  MOV R0, UR5 ;  /* 0x0000000500007c02 */ /* 0x002fc80008000f00 */
[----:B------:R1:W2:Y:S03]  /*a230*/  SYNCS.PHASECHK.TRANS64.TRYWAIT P0, [R0+URZ+0x8], R7 ;  /* 0x00000807000075a7 */ /* 0x0002a600080011ff */
[----:B--2---:R-:W-:Y:S05]  /*a240*/  @!P0 NANOSLEEP.SYNCS 0x989680 ;  /* 0x009896800000895d */ /* 0x004fea0003900000 */
[----:B------:R-:W2:Y:S02]  /*a250*/  @!P0 SYNCS.PHASECHK.TRANS64 P0, [R0+URZ+0x8], R7 ;  /* 0x00000807000085a7 */ /* 0x000ea400080010ff */
[----:B--2---:R-:W-:Y:S05]  /*a260*/  @!P0 BRA `(.L_x_66) ;  /* 0xfffffffc00ec8947 */ /* 0x004fea000383ffff */
[----:B------:R-:W-:Y:S05]  /*a270*/  BRA `(.L_x_65) ;  /* 0xffffff9000a47947 */ /* 0x000fea000383ffff */
.L_x_68:
[----:B------:R-:W-:Y:S01]  /*a280*/  BSSY B0, `(.L_x_168) ;  /* 0x0000006000007945 */ /* 0x000fe20003800000 */
[----:B------:R-:W-:-:S07]  /*a290*/  MOV R15, 0xffffffff ;  /* 0xffffffff000f7802 */ /* 0x000fce0000000f00 */
[----:B-1---5:R-:W-:Y:S05]  /*a2a0*/  WARPSYNC.COLLECTIVE R15, `(.L_x_169) ;  /* 0x000000000f0c7348 */ /* 0x022fea0003c00000 */
[----:B------:R-:W-:Y:S02]  /*a2b0*/  ELECT P6, UR79, PT ;  /* 0x00000000004f782f */ /* 0x000fe400038c0000 */
[----:B------:R-:W-:Y:S01]  /*a2c0*/  MOV R14, UR79 ;  /* 0x0000004f000e7c02 */ /* 0x000fe20008000f00 */
[----:B-1---5:R-:W-:Y:S10]  /*a2d0*/  ENDCOLLECTIVE ;  /* 0x000000000000791b */ /* 0x022ff40003800000 */
.L_x_169:
[----:B------:R-:W-:Y:S05]  /*a2e0*/  BSYNC B0 ;  /* 0x0000000000007941 */ /* 0x000fea0003800000 */
.L_x_168:
[----:B------:R-:W-:Y:S01]  /*a2f0*/  PLOP3.LUT P0, PT, P6, PT, PT, 0x80, 0x8 ;  /* 0x000000000008781c */ /* 0x000fe2000370f070 */
[----:B------:R-:W-:-:S12]  /*a300*/  BRA `(.L_x_170) ;  /* 0xffffff9000d07947 */ /* 0x000fd8000383ffff */
.L_x_70:
[----:B-1----:R-:W-:-:S04]  /*a310*/  MOV R0, UR5 ;  /* 0x0000000500007c02 */ /* 0x002fc80008000f00 */
[----:B------:R1:W2:Y:S03]  /*a320*/  SYNCS.PHASECHK.TRANS64.TRYWAIT P0, [R0+URZ+0x8], R5 ;  /* 0x00000805000075a7 */ /* 0x0002a600080011ff */
[----:B--2---:R-:W-:Y:S05]  /*a330*/  @!P0 NANOSLEEP.SYNCS 0x989680 ;  /* 0x009896800000895d */ /* 0x004fea0003900000 */
[----:B------:R-:W2:Y:S02]  /*a340*/  @!P0 SYNCS.PHASECHK.TRANS64 P0, [R0+URZ+0x8], R5 ;  /* 0x00000805000085a7 */ /* 0x000ea400080010ff */
[----:B--2---:R-:W-:Y:S05]  /*a350*/  @!P0 BRA `(.L_x_70) ;  /* 0xfffffffc00ec8947 */ /* 0x004fea000383ffff */
[----:B------:R-:W-:Y:S05]  /*a360*/  BRA `(.L_x_69) ;  /* 0xffffff9000d47947 */ /* 0x000fea000383ffff */
.L_x_71:
[----:B-1----:R1:W2:Y:S02]  /*a370*/  SYNCS.PHASECHK.TRANS64.TRYWAIT P0, [R0+URZ+0x90], R5 ;  /* 0x00009005000075a7 */ /* 0x0022a400080011ff */
[----:B--2---:R-:W-:Y:S05]  /*a380*/  @!P0 NANOSLEEP.SYNCS 0x989680 ;  /* 0x009896800000895d */ /* 0x004fea0003900000 */
[----:B------:R-:W2:Y:S02]  /*a390*/  @!P0 SYNCS.PHASECHK.TRANS64 P0, [R0+URZ+0x90], R5 ;  /* 0x00009005000085a7 */ /* 0x000ea400080010ff */
[----:B--2---:R-:W-:Y:S05]  /*a3a0*/  @!P0 BRA `(.L_x_71) ;  /* 0xfffffffc00f08947 */ /* 0x004fea000383ffff */
[----:B------:R-:W-:Y:S05]  /*a3b0*/  BRA `(.L_x_171) ;  /* 0xffffff9400e07947 */ /* 0x000fea000383ffff */
.L_x_73:
[----:B------:R-:W-:-:S07]  /*a3c0*/  MOV R0, UR46 ;  /* 0x0000002e00007c02 */ /* 0x000fce0008000f00 */
.L_x_172:
[----:B-1----:R1:W2:Y:S02]  /*a3d0*/  SYNCS.PHASECHK.TRANS64.TRYWAIT P0, [R0+URZ+0xd0], R5 ;  /* 0x0000d005000075a7 */ /* 0x0022a400080011ff */
[----:B--2---:R-:W-:Y:S05]  /*a3e0*/  @!P0 NANOSLEEP.SYNCS 0x989680 ;  /* 0x009896800000895d */ /* 0x004fea0003900000 */
[----:B------:R-:W2:Y:S02]  /*a3f0*/  @!P0 SYNCS.PHASECHK.TRANS64 P0, [R0+URZ+0xd0], R5 ;  /* 0x0000d005000085a7 */ /* 0x000ea400080010ff */
[----:B--2---:R-:W-:Y:S05]  /*a400*/  @!P0 BRA `(.L_x_172) ;  /* 0xfffffffc00f08947 */ /* 0x004fea000383ffff */
[----:B------:R-:W-:Y:S05]  /*a410*/  BRA `(.L_x_173) ;  /* 0xffffff98002c7947 */ /* 0x000fea000383ffff */
.L_x_76:
[----:B------:R-:W-:Y:S07]  /*a420*/  MOV R0, UR7 ;  /* 0x0000000700007c02 */ /* 0x000fee0008000f00 */
.L_x_174:
[----:B-1----:R1:W2:Y:S02]  /*a430*/  SYNCS.PHASECHK.TRANS64.TRYWAIT P0, [R0+URZ], R5 ;  /* 0x00000005000075a7 */ /* 0x0022a400080011ff */
[----:B--2---:R-:W-:Y:S05]  /*a440*/  @!P0 NANOSLEEP.SYNCS 0x989680 ;  /* 0x009896800000895d */ /* 0x004fea0003900000 */
[----:B------:R-:W2:Y:S02]  /*a450*/  @!P0 SYNCS.PHASECHK.TRANS64 P0, [R0+URZ], R5 ;  /* 0x00000005000085a7 */ /* 0x000ea400080010ff */
[----:B--2---:R-:W-:Y:S05]  /*a460*/  @!P0 BRA `(.L_x_174) ;  /* 0xfffffffc00f08947 */ /* 0x004fea000383ffff */
[----:B------:R-:W-:Y:S05]  /*a470*/  BRA `(.L_x_75) ;  /* 0xffffff9800407947 */ /* 0x000fea000383ffff */
.L_x_80:
[----:B-1----:R-:W-:-:S07]  /*a480*/  MOV R0, UR4 ;  /* 0x0000000400007c02 */ /* 0x002fce0008000f00 */
.L_x_175:
[----:B-1----:R1:W2:Y:S02]  /*a490*/  SYNCS.PHASECHK.TRANS64.TRYWAIT P0, [R0+URZ], R3 ;  /* 0x00000003000075a7 */ /* 0x0022a400080011ff */
[----:B--2---:R-:W-:Y:S05]  /*a4a0*/  @!P0 NANOSLEEP.SYNCS 0x989680 ;  /* 0x009896800000895d */ /* 0x004fea0003900000 */
[----:B------:R-:W2:Y:S02]  /*a4b0*/  @!P0 SYNCS.PHASECHK.TRANS64 P0, [R0+URZ], R3 ;  /* 0x00000003000085a7 */ /* 0x000ea400080010ff */
[----:B--2---:R-:W-:Y:S05]  /*a4c0*/  @!P0 BRA `(.L_x_175) ;  /* 0xfffffffc00f08947 */ /* 0x004fea000383ffff */
[----:B------:R-:W-:Y:S05]  /*a4d0*/  BRA `(.L_x_176) ;  /* 0xffffff9c00847947 */ /* 0x000fea000383ffff */
.L_x_81:
[----:B------:R-:W-:-:S07]  /*a4e0*/  MOV R0, UR5 ;  /* 0x0000000500007c02 */ /* 0x000fce0008000f00 */
.L_x_177:
[----:B-1----:R1:W2:Y:S02]  /*a4f0*/  SYNCS.PHASECHK.TRANS64.TRYWAIT P0, [R0+URZ], R3 ;  /* 0x00000003000075a7 */ /* 0x0022a400080011ff */
[----:B--2---:R-:W-:Y:S05]  /*a500*/  @!P0 NANOSLEEP.SYNCS 0x989680 ;  /* 0x009896800000895d */ /* 0x004fea0003900000 */
[----:B------:R-:W2:Y:S02]  /*a510*/  @!P0 SYNCS.PHASECHK.TRANS64 P0, [R0+URZ], R3 ;  /* 0x00000003000085a7 */ /* 0x000ea400080010ff */
[----:B--2---:R-:W-:Y:S05]  /*a520*/  @!P0 BRA `(.L_x_177) ;  /* 0xfffffffc00f08947 */ /* 0x004fea000383ffff */
[----:B------:R-:W-:Y:S05]  /*a530*/  BRA `(.L_x_178) ;  /* 0xffffff9c00907947 */ /* 0x000fea000383ffff */
.L_x_82:
[----:B------:R-:W-:-:S07]  /*a540*/  MOV R0, UR5 ;  /* 0x0000000500007c02 */ /* 0x000fce0008000f00 */
.L_x_179:
[----:B-1----:R1:W2:Y:S02]  /*a550*/  SYNCS.PHASECHK.TRANS64.TRYWAIT P0, [R0+URZ], R3 ;  /* 0x00000003000075a7 */ /* 0x0022a400080011ff */
[----:B--2---:R-:W-:Y:S05]  /*a560*/  @!P0 NANOSLEEP.SYNCS 0x989680 ;  /* 0x009896800000895d */ /* 0x004fea0003900000 */
[----:B------:R-:W2:Y:S02]  /*a570*/  @!P0 SYNCS.PHASECHK.TRANS64 P0, [R0+URZ], R3 ;  /* 0x00000003000085a7 */ /* 0x000ea400080010ff */
[----:B--2---:R-:W-:Y:S05]  /*a580*/  @!P0 BRA `(.L_x_179) ;  /* 0xfffffffc00f08947 */ /* 0x004fea000383ffff */
[----:B------:R-:W-:Y:S05]  /*a590*/  BRA `(.L_x_180) ;  /* 0xffffff9c009c7947 */ /* 0x000fea000383ffff */
.L_x_85:
[----:B------:R-:W-:-:S07]  /*a5a0*/  MOV R0, UR41 ;  /* 0x0000002900007c02 */ /* 0x000fce0008000f00 */
.L_x_181:
[----:B-1----:R1:W2:Y:S02]  /*a5b0*/  SYNCS.PHASECHK.TRANS64.TRYWAIT P1, [R0+URZ+0x110], R3 ;  /* 0x00011003000075a7 */ /* 0x0022a400080211ff */
[----:B--2---:R-:W-:Y:S05]  /*a5c0*/  @!P1 NANOSLEEP.SYNCS 0x989680 ;  /* 0x009896800000995d */ /* 0x004fea0003900000 */
[----:B------:R-:W2:Y:S02]  /*a5d0*/  @!P1 SYNCS.PHASECHK.TRANS64 P1, [R0+URZ+0x110], R3 ;  /* 0x00011003000095a7 */ /* 0x000ea400080210ff */
[----:B--2---:R-:W-:Y:S05]  /*a5e0*/  @!P1 BRA `(.L_x_181) ;  /* 0xfffffffc00f09947 */ /* 0x004fea000383ffff */
[----:B------:R-:W-:Y:S05]  /*a5f0*/  BRA `(.L_x_182) ;  /* 0xffffff9c00e87947 */ /* 0x000fea000383ffff */
.L_x_90:
[----:B--2---:R2:W3:Y:S02]  /*a600*/  SYNCS.PHASECHK.TRANS64.TRYWAIT P0, [R12+URZ+0x90], R9 ;  /* 0x000090090c0075a7 */ /* 0x0044e400080011ff */
[----:B---3--:R-:W-:Y:S05]  /*a610*/  @!P0 NANOSLEEP.SYNCS 0x989680 ;  /* 0x009896800000895d */ /* 0x008fea0003900000 */
[----:B------:R-:W3:Y:S02]  /*a620*/  @!P0 SYNCS.PHASECHK.TRANS64 P0, [R12+URZ+0x90], R9 ;  /* 0x000090090c0085a7 */ /* 0x000ee400080010ff */
[----:B---3--:R-:W-:Y:S05]  /*a630*/  @!P0 BRA `(.L_x_90) ;  /* 0xfffffffc00f08947 */ /* 0x008fea000383ffff */
[----:B------:R-:W-:Y:S05]  /*a640*/  BRA `(.L_x_183) ;  /* 0xffffffa400107947 */ /* 0x000fea000383ffff */
.L_x_93:
[----:B------:R-:W-:Y:S07]  /*a650*/  MOV R0, UR21 ;  /* 0x0000001500007c02 */ /* 0x000fee0008000f00 */
.L_x_184:
[----:B--2---:R2:W3:Y:S02]  /*a660*/  SYNCS.PHASECHK.TRANS64.TRYWAIT P2, [R0+URZ+0x88], R11 ;  /* 0x0000880b000075a7 */ /* 0x0044e400080411ff */
[----:B---3--:R-:W-:Y:S05]  /*a670*/  @!P2 NANOSLEEP.SYNCS 0x989680 ;  /* 0x009896800000a95d */ /* 0x008fea0003900000 */
[----:B------:R-:W3:Y:S02]  /*a680*/  @!P2 SYNCS.PHASECHK.TRANS64 P2, [R0+URZ+0x88], R11 ;  /* 0x0000880b0000a5a7 */ /* 0x000ee400080410ff */
[----:B---3--:R-:W-:Y:S05]  /*a690*/  @!P2 BRA `(.L_x_184) ;  /* 0xfffffffc00f0a947 */ /* 0x008fea000383ffff */
[----:B------:R-:W-:Y:S05]  /*a6a0*/  BRA `(.L_x_92) ;  /* 0xffffffa800787947 */ /* 0x000fea000383ffff */
.L_x_96:
[----:B--2---:R-:W-:Y:S07]  /*a6b0*/  MOV R0, UR21 ;  /* 0x0000001500007c02 */ /* 0x004fee0008000f00 */
.L_x_185:
[----:B--2---:R2:W3:Y:S02]  /*a6c0*/  SYNCS.PHASECHK.TRANS64.TRYWAIT P0, [R0+URZ+0x60], R9 ;  /* 0x00006009000075a7 */ /* 0x0044e400080011ff */
[----:B---3--:R-:W-:Y:S05]  /*a6d0*/  @!P0 NANOSLEEP.SYNCS 0x989680 ;  /* 0x009896800000895d */ /* 0x008fea0003900000 */
[----:B------:R-:W3:Y:S02]  /*a6e0*/  @!P0 SYNCS.PHASECHK.TRANS64 P0, [R0+URZ+0x60], R9 ;  /* 0x00006009000085a7 */ /* 0x000ee400080010ff */
[----:B---3--:R-:W-:Y:S05]  /*a6f0*/  @!P0 BRA `(.L_x_185) ;  /* 0xfffffffc00f08947 */ /* 0x008fea000383ffff */
[----:B------:R-:W-:Y:S05]  /*a700*/  BRA `(.L_x_186) ;  /* 0xffffffa800d47947 */ /* 0x000fea000383ffff */
.L_x_97:
[----:B------:R-:W-:Y:S07]  /*a710*/  MOV R0, UR21 ;  /* 0x0000001500007c02 */ /* 0x000fee0008000f00 */
.L_x_187:
[----:B--2---:R2:W3:Y:S02]  /*a720*/  SYNCS.PHASECHK.TRANS64.TRYWAIT P0, [R0+URZ+0x68], R9 ;  /* 0x00006809000075a7 */ /* 0x0044e400080011ff */
[----:B---3--:R-:W-:Y:S05]  /*a730*/  @!P0 NANOSLEEP.SYNCS 0x989680 ;  /* 0x009896800000895d */ /* 0x008fea0003900000 */
[----:B------:R-:W3:Y:S02]  /*a740*/  @!P0 SYNCS.PHASECHK.TRANS64 P0, [R0+URZ+0x68], R9 ;  /* 0x00006809000085a7 */ /* 0x000ee400080010ff */
[----:B---3--:R-:W-:Y:S05]  /*a750*/  @!P0 BRA `(.L_x_187) ;  /* 0xfffffffc00f08947 */ /* 0x008fea000383ffff */
[----:B------:R-:W-:Y:S05]  /*a760*/  BRA `(.L_x_188) ;  /* 0xffffffac00107947 */ /* 0x000fea000383ffff */
.L_x_98:
[----:B------:R-:W-:Y:S07]  /*a770*/  MOV R0, UR21 ;  /* 0x0000001500007c02 */ /* 0x000fee0008000f00 */
.L_x_189:
[----:B--2---:R2:W3:Y:S02]  /*a780*/  SYNCS.PHASECHK.TRANS64.TRYWAIT P0, [R0+URZ+0x70], R9 ;  /* 0x00007009000075a7 */ /* 0x0044e400080011ff */
[----:B---3--:R-:W-:Y:S05]  /*a790*/  @!P0 NANOSLEEP.SYNCS 0x989680 ;  /* 0x009896800000895d */ /* 0x008fea0003900000 */
[----:B------:R-:W3:Y:S02]  /*a7a0*/  @!P0 SYNCS.PHASECHK.TRANS64 P0, [R0+URZ+0x70], R9 ;  /* 0x00007009000085a7 */ /* 0x000ee400080010ff */
[----:B---3--:R-:W-:Y:S05]  /*a7b0*/  @!P0 BRA `(.L_x_189) ;  /* 0xfffffffc00f08947 */ /* 0x008fea000383ffff */
[----:B------:R-:W-:Y:S05]  /*a7c0*/  BRA `(.L_x_190) ;  /* 0xffffffac00587947 */ /* 0x000fea000383ffff */
.L_x_99:
[----:B------:R-:W-:Y:S07]  /*a7d0*/  MOV R0, UR21 ;  /* 0x0000001500007c02 */ /* 0x000fee0008000f00 */
.L_x_191:
[----:B--2---:R2:W3:Y:S02]  /*a7e0*/  SYNCS.PHASECHK.TRANS64.TRYWAIT P0, [R0+URZ+0x78], R9 ;  /* 0x00007809000075a7 */ /* 0x0044e400080011ff */
[----:B---3--:R-:W-:Y:S05]  /*a7f0*/  @!P0 NANOSLEEP.SYNCS 0x989680 ;  /* 0x009896800000895d */ /* 0x008fea0003900000 */
[----:B------:R-:W3:Y:S02]  /*a800*/  @!P0 SYNCS.PHASECHK.TRANS64 P0, [R0+URZ+0x78], R9 ;  /* 0x00007809000085a7 */ /* 0x000ee400080010ff */
[----:B---3--:R-:W-:Y:S05]  /*a810*/  @!P0 BRA `(.L_x_191) ;  /* 0xfffffffc00f08947 */ /* 0x008fea000383ffff */
[----:B------:R-:W-:Y:S05]  /*a820*/  BRA `(.L_x_192) ;  /* 0xffffffac009c7947 */ /* 0x000fea000383ffff */
.L_x_101:
[----:B------:R-:W-:-:S07]  /*a830*/  MOV R0, UR21 ;  /* 0x0000001500007c02 */ /* 0x000fce0008000f00 */
.L_x_193:
[----:B---3--:R3:W4:Y:S02]  /*a840*/  SYNCS.PHASECHK.TRANS64.TRYWAIT P0, [R0+URZ+0x60], R3 ;  /* 0x00006003000075a7 */ /* 0x00872400080011ff */
[----:B----4-:R-:W-:Y:S05]  /*a850*/  @!P0 NANOSLEEP.SYNCS 0x989680 ;  /* 0x009896800000895d */ /* 0x010fea0003900000 */
[----:B------:R-:W4:Y:S02]  /*a860*/  @!P0 SYNCS.PHASECHK.TRANS64 P0, [R0+URZ+0x60], R3 ;  /* 0x00006003000085a7 */ /* 0x000f2400080010ff */
[----:B----4-:R-:W-:Y:S05]  /*a870*/  @!P0 BRA `(.L_x_193) ;  /* 0xfffffffc00f08947 */ /* 0x010fea000383ffff */
[----:B------:R-:W-:Y:S05]  /*a880*/  BRA `(.L_x_194) ;  /* 0xffffffb000107947 */ /* 0x000fea000383ffff */
.L_x_102:
[----:B---3--:R-:W-:-:S07]  /*a890*/  MOV R0, UR21 ;  /* 0x0000001500007c02 */ /* 0x008fce0008000f00 */
.L_x_195:
[----:B---3--:R3:W4:Y:S02]  /*a8a0*/  SYNCS.PHASECHK.TRANS64.TRYWAIT P0, [R0+URZ+0x68], R3 ;  /* 0x00006803000075a7 */ /* 0x00872400080011ff */
[----:B----4-:R-:W-:Y:S05]  /*a8b0*/  @!P0 NANOSLEEP.SYNCS 0x989680 ;  /* 0x009896800000895d */ /* 0x010fea0003900000 */
[----:B------:R-:W4:Y:S02]  /*a8c0*/  @!P0 SYNCS.PHASECHK.TRANS64 P0, [R0+URZ+0x68], R3 ;  /* 0x00006803000085a7 */ /* 0x000f2400080010ff */
[----:B----4-:R-:W-:Y:S05]  /*a8d0*/  @!P0 BRA `(.L_x_195) ;  /* 0xfffffffc00f08947 */ /* 0x010fea000383ffff */
[----:B------:R-:W-:Y:S05]  /*a8e0*/  BRA `(.L_x_196) ;  /* 0xffffffb000007947 */ /* 0x000fea000383ffff */
.L_x_103:
[----:B---3--:R-:W-:-:S07]  /*a8f0*/  MOV R0, UR21 ;  /* 0x0000001500007c02 */ /* 0x008fce0008000f00 */
.L_x_197:
[----:B---3--:R3:W4:Y:S02]  /*a900*/  SYNCS.PHASECHK.TRANS64.TRYWAIT P0, [R0+URZ+0x70], R3 ;  /* 0x00007003000075a7 */ /* 0x00872400080011ff */
[----:B----4-:R-:W-:Y:S05]  /*a910*/  @!P0 NANOSLEEP.SYNCS 0x989680 ;  /* 0x009896800000895d */ /* 0x010fea0003900000 */
[----:B------:R-:W4:Y:S02]  /*a920*/  @!P0 SYNCS.PHASECHK.TRANS64 P0, [R0+URZ+0x70], R3 ;  /* 0x00007003000085a7 */ /* 0x000f2400080010ff */
[----:B----4-:R-:W-:Y:S05]  /*a930*/  @!P0 BRA `(.L_x_197) ;  /* 0xfffffffc00f08947 */ /* 0x010fea000383ffff */
[----:B------:R-:W-:Y:S05]  /*a940*/  BRA `(.L_x_198) ;  /* 0xffffffac00f07947 */ /* 0x000fea000383ffff */
.L_x_105:
[----:B-1----:R1:W2:Y:S02]  /*a950*/  SYNCS.PHASECHK.TRANS64.TRYWAIT P0, [R3+URZ+0x90], R0 ;  /* 0x00009000030075a7 */ /* 0x0022a400080011ff */
[----:B--2---:R-:W-:Y:S05]  /*a960*/  @!P0 NANOSLEEP.SYNCS 0x989680 ;  /* 0x009896800000895d */ /* 0x004fea0003900000 */
[----:B------:R-:W2:Y:S02]  /*a970*/  @!P0 SYNCS.PHASECHK.TRANS64 P0, [R3+URZ+0x90], R0 ;  /* 0x00009000030085a7 */ /* 0x000ea400080010ff */
[----:B--2---:R-:W-:Y:S05]  /*a980*/  @!P0 BRA `(.L_x_105) ;  /* 0xfffffffc00f08947 */ /* 0x004fea000383ffff */
[----:B------:R-:W-:Y:S05]  /*a990*/  BRA `(.L_x_199) ;  /* 0xffffffb000b07947 */ /* 0x000fea000383ffff */
.L_x_116:
[----:B-1----:R-:W-:Y:S04]  /*a9a0*/  MOV R2, UR44 ;  /* 0x0000002c00027c02 */ /* 0x002fe80008000f00 */
[----:B------:R1:W2:Y:S03]  /*a9b0*/  SYNCS.PHASECHK.TRANS64.TRYWAIT P1, [R2+URZ+0x40], R3 ;  /* 0x00004003020075a7 */ /* 0x0002a600080211ff */
[----:B--2---:R-:W-:Y:S05]  /*a9c0*/  @!P1 NANOSLEEP.SYNCS 0x989680 ;  /* 0x009896800000995d */ /* 0x004fea0003900000 */
[----:B------:R-:W2:Y:S02]  /*a9d0*/  @!P1 SYNCS.PHASECHK.TRANS64 P1, [R2+URZ+0x40], R3 ;  /* 0x00004003020095a7 */ /* 0x000ea400080210ff */
[----:B--2---:R-:W-:Y:S05]  /*a9e0*/  @!P1 BRA `(.L_x_116) ;  /* 0xfffffffc00ec9947 */ /* 0x004fea000383ffff */
[----:B------:R-:W-:Y:S05]  /*a9f0*/  BRA `(.L_x_115) ;  /* 0xffffffc000207947 */ /* 0x000fea000383ffff */
.L_x_118:
[----:B-1----:R1:W4:Y:S02]  /*aa00*/  SYNCS.PHASECHK.TRANS64.TRYWAIT P0, [R99+URZ+0xb0], R0 ;  /* 0x0000b000630075a7 */ /* 0x00232400080011ff */
[----:B----4-:R-:W-:Y:S05]  /*aa10*/  @!P0 NANOSLEEP.SYNCS 0x989680 ;  /* 0x009896800000895d */ /* 0x010fea0003900000 */
[----:B------:R-:W4:Y:S02]  /*aa20*/  @!P0 SYNCS.PHASECHK.TRANS64 P0, [R99+URZ+0xb0], R0 ;  /* 0x0000b000630085a7 */ /* 0x000f2400080010ff */
[----:B----4-:R-:W-:Y:S05]  /*aa30*/  @!P0 BRA `(.L_x_118) ;  /* 0xfffffffc00f08947 */ /* 0x010fea000383ffff */
[----:B------:R-:W-:Y:S05]  /*aa40*/  BRA `(.L_x_117) ;  /* 0xffffffc000487947 */ /* 0x000fea000383ffff */
.L_x_127:
[----:B---3--:R3:W4:Y:S02]  /*aa50*/  SYNCS.PHASECHK.TRANS64.TRYWAIT P0, [R3+URZ+0x40], R0 ;  /* 0x00004000030075a7 */ /* 0x00872400080011ff */
[----:B----4-:R-:W-:Y:S05]  /*aa60*/  @!P0 NANOSLEEP.SYNCS 0x989680 ;  /* 0x009896800000895d */ /* 0x010fea0003900000 */
[----:B------:R-:W4:Y:S02]  /*aa70*/  @!P0 SYNCS.PHASECHK.TRANS64 P0, [R3+URZ+0x40], R0 ;  /* 0x00004000030085a7 */ /* 0x000f2400080010ff */
[----:B----4-:R-:W-:Y:S05]  /*aa80*/  @!P0 BRA `(.L_x_127) ;  /* 0xfffffffc00f08947 */ /* 0x010fea000383ffff */
[----:B------:R-:W-:Y:S05]  /*aa90*/  BRA `(.L_x_126) ;  /* 0xffffffcc00247947 */ /* 0x000fea000383ffff */
.L_x_135:
[----:B---3--:R3:W4:Y:S02]  /*aaa0*/  SYNCS.PHASECHK.TRANS64.TRYWAIT P0, [R62+URZ+0x40], R5 ;  /* 0x000040053e0075a7 */ /* 0x00872400080011ff */
[----:B----4-:R-:W-:Y:S05]  /*aab0*/  @!P0 NANOSLEEP.SYNCS 0x989680 ;  /* 0x009896800000895d */ /* 0x010fea0003900000 */
[----:B------:R-:W4:Y:S02]  /*aac0*/  @!P0 SYNCS.PHASECHK.TRANS64 P0, [R62+URZ+0x40], R5 ;  /* 0x000040053e0085a7 */ /* 0x000f2400080010ff */
[----:B----4-:R-:W-:Y:S05]  /*aad0*/  @!P0 BRA `(.L_x_135) ;  /* 0xfffffffc00f08947 */ /* 0x010fea000383ffff */
[----:B------:R-:W-:Y:S05]  /*aae0*/  BRA `(.L_x_134) ;  /* 0xffffffd800287947 */ /* 0x000fea000383ffff */
.L_x_143:
[----:B---3--:R3:W4:Y:S02]  /*aaf0*/  SYNCS.PHASECHK.TRANS64.TRYWAIT P0, [R62+URZ+0x40], R5 ;  /* 0x000040053e0075a7 */ /* 0x00872400080011ff */
[----:B----4-:R-:W-:Y:S05]  /*ab00*/  @!P0 NANOSLEEP.SYNCS 0x989680 ;  /* 0x009896800000895d */ /* 0x010fea0003900000 */
[----:B------:R-:W4:Y:S02]  /*ab10*/  @!P0 SYNCS.PHASECHK.TRANS64 P0, [R62+URZ+0x40], R5 ;  /* 0x000040053e0085a7 */ /* 0x000f2400080010ff */
[----:B----4-:R-:W-:Y:S05]  /*ab20*/  @!P0 BRA `(.L_x_143) ;  /* 0xfffffffc00f08947 */ /* 0x010fea000383ffff */
[----:B------:R-:W-:Y:S05]  /*ab30*/  BRA `(.L_x_142) ;  /* 0xffffffe4002c7947 */ /* 0x000fea000383ffff */
        .weak           $__internal_0_$__cuda_sm10x_tcgen05_guardrail_trap_col_being_dealloced_not_returned_by_alloc
        .type           $__internal_0_$__cuda_sm10x_tcgen05_guardrail_trap_col_being_dealloced_not_returned_by_alloc,@function
        .size           $__internal_0_$__cuda_sm10x_tcgen05_guardrail_trap_col_being_dealloced_not_returned_by_alloc,($__internal_1_$__cuda_sm10x_tcgen05_guardrail_trap_phase_invalid_during_alloc - $__internal_0_$__cuda_sm10x_tcgen05_guardrail_trap_col_being_dealloced_not_returned_by_alloc)
$__internal_0_$__cuda_sm10x_tcgen05_guardrail_trap_col_being_dealloced_not_returned_by_alloc:
[----:B------:R-:W-:Y:S05]  /*ab40*/  BPT.TRAP 0x1 ;  /* 0x000000040000795c */ /* 0x000fea0000300000 */
[----:B------:R-:W-:-:S04]  /*ab50*/  HFMA2 R3, -RZ, RZ, 0, 0 ;  /* 0x00000000ff037431 */ /* 0x000fc800000001ff */
[----:B------:R-:W-:Y:S05]  /*ab60*/  RET.REL.NODEC R2 `(_ZN7cutlass13device_kernelINS_4gemm6kernel13GemmUniversalIN4cute5tupleIJiiiiEEENS1_10collective13CollectiveMmaINS1_35MainloopSm100TmaUmmaWarpSpecializedILi4ELi2ELi4ENS5_IJNS4_1CILi2EEESB_NSA_ILi1EEEEEEEENS5_IJNSA_ILi256EEENSA_ILi128EEESG_EEENS_6half_tENS5_IJlSC_lEEESI_SJ_NS4_8TiledMMAINS4_8MMA_AtomIJNS4_26SM100_MMA_F16BF16_2x1SM_SSISI_SI_fLi256ELi128ELNS4_4UMMA5MajorE0ELSO_0ELNSN_7ScaleInE0ELSP_0EEEEEENS4_6LayoutINS5_IJSC_SC_SC_EEENS5_IJNSA_ILi0EEESU_SU_EEEEENS5_IJNS4_10UnderscoreESX_SX_EEEEENS4_28SM100_TMA_2SM_LOAD_MULTICASTENS4_14ComposedLayoutINS4_7SwizzleILi3ELi4ELi3EEENS4_18smem_ptr_flag_bitsILi16EEENSS_INS5_IJNSA_ILi8EEENSA_ILi64EEEEEENS5_IJS17_SC_EEEEEEEvNS4_8identityENS4_18SM100_TMA_2SM_LOADES1B_vS1C_EENS_8epilogue10collective18CollectiveEpilogueINS1F_23Sm100TmaWarpSpecializedILi4ELi2ELi32ELb1ELb0EEEJNS5_IJSG_SG_SG_EEENS5_IJNSS_ISG_SC_EENSS_INSA_ILi32EEESC_EEEEESI_SJ_SI_SJ_NS1F_6fusion15FusionCallbacksIS1J_NS1P_17LinearCombinationISI_fSI_fLNS_15FloatRoundStyleE2EEES1K_S1O_JEEENS4_5SM1004TMEM4LOAD26SM100_TMEM_LOAD_32dp32b32xENS4_13SM90_TMA_LOADENS11_INS12_ILi2ELi4ELi3EEES15_NSS_INS5_IJS16_S1M_EEENS5_IJS1M_SC_EEEEEEENS4_39AutoVectorizingCopyWithAssumedAlignmentILi128EEENS4_14SM90_TMA_STOREES24_S26_S26_EEEvvEEEEvNT_6ParamsE) ;  /* 0xffffff5402247950 */ /* 0x000fea0003c3ffff */
        .weak           $__internal_1_$__cuda_sm10x_tcgen05_guardrail_trap_phase_invalid_during_alloc
        .type           $__internal_1_$__cuda_sm10x_tcgen05_guardrail_trap_phase_invalid_during_alloc,@function
        .size           $__internal_1_$__cuda_sm10x_tcgen05_guardrail_trap_phase_invalid_during_alloc,($__internal_2_$__cuda_sm10x_tcgen05_guardrail_trap_unallocated_columns_being_dealloced - $__internal_1_$__cuda_sm10x_tcgen05_guardrail_trap_phase_invalid_during_alloc)
$__internal_1_$__cuda_sm10x_tcgen05_guardrail_trap_phase_invalid_during_alloc:
[----:B------:R-:W-:Y:S05]  /*ab70*/  BPT.TRAP 0x1 ;  /* 0x000000040000795c */ /* 0x000fea0000300000 */
[----:B------:R-:W-:-:S04]  /*ab80*/  MOV R5, 0x0 ;  /* 0x0000000000057802 */ /* 0x000fc80000000f00 */
[----:B------:R-:W-:Y:S05]  /*ab90*/  RET.REL.NODEC R4 `(_ZN7cutlass13device_kernelINS_4gemm6kernel13GemmUniversalIN4cute5tupleIJiiiiEEENS1_10collective13CollectiveMmaINS1_35MainloopSm100TmaUmmaWarpSpecializedILi4ELi2ELi4ENS5_IJNS4_1CILi2EEESB_NSA_ILi1EEEEEEEENS5_IJNSA_ILi256EEENSA_ILi128EEESG_EEENS_6half_tENS5_IJlSC_lEEESI_SJ_NS4_8TiledMMAINS4_8MMA_AtomIJNS4_26SM100_MMA_F16BF16_2x1SM_SSISI_SI_fLi256ELi128ELNS4_4UMMA5MajorE0ELSO_0ELNSN_7ScaleInE0ELSP_0EEEEEENS4_6LayoutINS5_IJSC_SC_SC_EEENS5_IJNSA_ILi0EEESU_SU_EEEEENS5_IJNS4_10UnderscoreESX_SX_EEEEENS4_28SM100_TMA_2SM_LOAD_MULTICASTENS4_14ComposedLayoutINS4_7SwizzleILi3ELi4ELi3EEENS4_18smem_ptr_flag_bitsILi16EEENSS_INS5_IJNSA_ILi8EEENSA_ILi64EEEEEENS5_IJS17_SC_EEEEEEEvNS4_8identityENS4_18SM100_TMA_2SM_LOADES1B_vS1C_EENS_8epilogue10collective18CollectiveEpilogueINS1F_23Sm100TmaWarpSpecializedILi4ELi2ELi32ELb1ELb0EEEJNS5_IJSG_SG_SG_EEENS5_IJNSS_ISG_SC_EENSS_INSA_ILi32EEESC_EEEEESI_SJ_SI_SJ_NS1F_6fusion15FusionCallbacksIS1J_NS1P_17LinearCombinationISI_fSI_fLNS_15FloatRoundStyleE2EEES1K_S1O_JEEENS4_5SM1004TMEM4LOAD26SM100_TMEM_LOAD_32dp32b32xENS4_13SM90_TMA_LOADENS11_INS12_ILi2ELi4ELi3EEES15_NSS_INS5_IJS16_S1M_EEENS5_IJS1M_SC_EEEEEEENS4_39AutoVectorizingCopyWithAssumedAlignmentILi128EEENS4_14SM90_TMA_STOREES24_S26_S26_EEEvvEEEEvNT_6ParamsE) ;  /* 0xffffff5404187950 */ /* 0x000fea0003c3ffff */
        .weak           $__internal_2_$__cuda_sm10x_tcgen05_guardrail_trap_unallocated_columns_being_dealloced
        .type           $__internal_2_$__cuda_sm10x_tcgen05_guardrail_trap_unallocated_columns_being_dealloced,@function
        .size           $__internal_2_$__cuda_sm10x_tcgen05_guardrail_trap_unallocated_columns_being_dealloced,(.L_x_201 - $__internal_2_$__cuda_sm10x_tcgen05_guardrail_trap_unallocated_columns_being_dealloced)
$__internal_2_$__cuda_sm10x_tcgen05_guardrail_trap_unallocated_columns_being_dealloced:
[----:B------:R-:W-:Y:S05]  /*aba0*/  BPT.TRAP 0x1 ;  /* 0x000000040000795c */ /* 0x000fea0000300000 */
[----:B------:R-:W-:-:S04]  /*abb0*/  HFMA2 R3, -RZ, RZ, 0, 0 ;  /* 0x00000000ff037431 */ /* 0x000fc800000001ff */
[----:B------:R-:W-:Y:S05]  /*abc0*/  RET.REL.NODEC R2 `(_ZN7cutlass13device_kernelINS_4gemm6kernel13GemmUniversalIN4cute5tupleIJiiiiEEENS1_10collective13CollectiveMmaINS1_35MainloopSm100TmaUmmaWarpSpecializedILi4ELi2ELi4ENS5_IJNS4_1CILi2EEESB_NSA_ILi1EEEEEEEENS5_IJNSA_ILi256EEENSA_ILi128EEESG_EEENS_6half_tENS5_IJlSC_lEEESI_SJ_NS4_8TiledMMAINS4_8MMA_AtomIJNS4_26SM100_MMA_F16BF16_2x1SM_SSISI_SI_fLi256ELi128ELNS4_4UMMA5MajorE0ELSO_0ELNSN_7ScaleInE0ELSP_0EEEEEENS4_6LayoutINS5_IJSC_SC_SC_EEENS5_IJNSA_ILi0EEESU_SU_EEEEENS5_IJNS4_10UnderscoreESX_SX_EEEEENS4_28SM100_TMA_2SM_LOAD_MULTICASTENS4_14ComposedLayoutINS4_7SwizzleILi3ELi4ELi3EEENS4_18smem_ptr_flag_bitsILi16EEENSS_INS5_IJNSA_ILi8EEENSA_ILi64EEEEEENS5_IJS17_SC_EEEEEEEvNS4_8identityENS4_18SM100_TMA_2SM_LOADES1B_vS1C_EENS_8epilogue10collective18CollectiveEpilogueINS1F_23Sm100TmaWarpSpecializedILi4ELi2ELi32ELb1ELb0EEEJNS5_IJSG_SG_SG_EEENS5_IJNSS_ISG_SC_EENSS_INSA_ILi32EEESC_EEEEESI_SJ_SI_SJ_NS1F_6fusion15FusionCallbacksIS1J_NS1P_17LinearCombinationISI_fSI_fLNS_15FloatRoundStyleE2EEES1K_S1O_JEEENS4_5SM1004TMEM4LOAD26SM100_TMEM_LOAD_32dp32b32xENS4_13SM90_TMA_LOADENS11_INS12_ILi2ELi4ELi3EEES15_NSS_INS5_IJS16_S1M_EEENS5_IJS1M_SC_EEEEEEENS4_39AutoVectorizingCopyWithAssumedAlignmentILi128EEENS4_14SM90_TMA_STOREES24_S26_S26_EEEvvEEEEvNT_6ParamsE) ;  /* 0xffffff54020c7950 */ /* 0x000fea0003c3ffff */
.L_x_200:
[----:B------:R-:W-:-:S00]  /*abd0*/  BRA `(.L_x_200) ;  /* 0xfffffffc00fc7947 */ /* 0x000fc0000383ffff */
[----:B------:R-:W-:-:S00]  /*abe0*/  NOP ;  /* 0x0000000000007918 */ /* 0x000fc00000000000 */
        /* <DEDUP_REMOVED lines=9> */
.L_x_201:


//--------------------- .nv.global.init           --------------------------
	.section	.nv.global.init,"aw",@progbits
.nv.global.init:
	.type		$str$27,@object
	.size		$str$27,($str$28 - $str$27)
$str$27:
        /*0000*/ 	.byte	0x28, 0x61, 0x64, 0x64, 0x72, 0x65, 0x73, 0x73, 0x20, 0x26, 0x20, 0x6d, 0x61, 0x73, 0x6b, 0x29
        /*0010*/ 	.byte	0x20, 0x3d, 0x3d, 0x20, 0x30, 0x00
	.type		$str$28,@object
	.size		$str$28,($str$26 - $str$28)
$str$28:
        /*0016*/ 	.byte	0x2f, 0x74, 0x6d, 0x70, 0x2f, 0x63, 0x75, 0x74, 0x6c, 0x61, 0x73, 0x73, 0x5f, 0x73, 0x77, 0x65
        /*0026*/ 	.byte	0x65, 0x70, 0x5f, 0x73, 0x72, 0x63, 0x2f, 0x69, 0x6e, 0x63, 0x6c, 0x75, 0x64, 0x65, 0x2f, 0x63
        /*0036*/ 	.byte	0x75, 0x74, 0x65, 0x2f, 0x70, 0x6f, 0x69, 0x6e, 0x74, 0x65, 0x72, 0x5f, 0x66, 0x6c, 0x61, 0x67
        /*0046*/ 	.byte	0x67, 0x65, 0x64, 0x2e, 0x68, 0x70, 0x70, 0x00
	.type		$str$26,@object
	.size		$str$26,($str$25 - $str$26)
$str$26:
        /*004e*/ 	.byte	0x2f, 0x74, 0x6d, 0x70, 0x2f, 0x63, 0x75, 0x74, 0x6c, 0x61, 0x73, 0x73, 0x5f, 0x73, 0x77, 0x65
        /*005e*/ 	.byte	0x65, 0x70, 0x5f, 0x73, 0x72, 0x63, 0x2f, 0x69, 0x6e, 0x63, 0x6c, 0x75, 0x64, 0x65, 0x2f, 0x63
        /*006e*/ 	.byte	0x75, 0x74, 0x65, 0x2f, 0x61, 0x74, 0x6f, 0x6d, 0x2f, 0x63, 0x6f, 0x70, 0x79, 0x5f, 0x74, 0x72
        /*007e*/ 	.byte	0x61, 0x69, 0x74, 0x73, 0x5f, 0x73, 0x6d, 0x31, 0x30, 0x30, 0x2e, 0x68, 0x70, 0x70, 0x00
	.type		$str$25,@object
	.size		$str$25,(__unnamed_1 - $str$25)
$str$25:
        /*008d*/ 	.byte	0x28, 0x28, 0x75, 0x69, 0x6e, 0x74, 0x33, 0x32, 0x5f, 0x74, 0x28, 0x74, 0x68, 0x72, 0x65, 0x61
        /*009d*/ 	.byte	0x64, 0x49, 0x64, 0x78, 0x2e, 0x78, 0x29, 0x20, 0x2f, 0x20, 0x33, 0x32, 0x29, 0x20, 0x25, 0x20
        /*00ad*/ 	.byte	0x34, 0x29, 0x20, 0x3d, 0x3d, 0x20, 0x28, 0x28, 0x28, 0x74, 0x6d, 0x65, 0x6d, 0x5f, 0x61, 0x64
        /*00bd*/ 	.byte	0x64, 0x72, 0x20, 0x3e, 0x3e, 0x20, 0x31, 0x36, 0x29, 0x20, 0x2f, 0x20, 0x33, 0x32, 0x29, 0x20
        /*00cd*/ 	.byte	0x25, 0x20, 0x34, 0x29, 0x00
	.type		__unnamed_1,@object
	.size		__unnamed_1,(__unnamed_2 - __unnamed_1)
__unnamed_1:
        /*00d2*/ 	.byte	0x61, 0x75, 0x74, 0x6f, 0x20, 0x63, 0x75, 0x74, 0x65, 0x3a, 0x3a, 0x61, 0x73, 0x5f, 0x70, 0x6f
        /* <DEDUP_REMOVED lines=24> */
        /*0262*/ 	.byte	0x3e, 0x3e, 0x3e, 0x3e, 0x5d, 0x00
	.type		__unnamed_2,@object
	.size		__unnamed_2,(.L_2 - __unnamed_2)
__unnamed_2:
        /* <DEDUP_REMOVED lines=42> */
        /*0508*/ 	.byte	0x3e, 0x3e, 0x5d, 0x00
.L_2:


//--------------------- .nv.shared._ZN7cutlass13device_kernelINS_4gemm6kernel13GemmUniversalIN4cute5tupleIJiiiiEEENS1_10collective13CollectiveMmaINS1_35MainloopSm100TmaUmmaWarpSpecializedILi4ELi2ELi4ENS5_IJNS4_1CILi2EEESB_NSA_ILi1EEEEEEEENS5_IJNSA_ILi256EEENSA_ILi128EEESG_EEENS_6half_tENS5_IJlSC_lEEESI_SJ_NS4_8TiledMMAINS4_8MMA_AtomIJNS4_26SM100_MMA_F16BF16_2x1SM_SSISI_SI_fLi256ELi128ELNS4_4UMMA5MajorE0ELSO_0ELNSN_7ScaleInE0ELSP_0EEEEEENS4_6LayoutINS5_IJSC_SC_SC_EEENS5_IJNSA_ILi0EEESU_SU_EEEEENS5_IJNS4_10UnderscoreESX_SX_EEEEENS4_28SM100_TMA_2SM_LOAD_MULTICASTENS4_14ComposedLayoutINS4_7SwizzleILi3ELi4ELi3EEENS4_18smem_ptr_flag_bitsILi16EEENSS_INS5_IJNSA_ILi8EEENSA_ILi64EEEEEENS5_IJS17_SC_EEEEEEEvNS4_8identityENS4_18SM100_TMA_2SM_LOADES1B_vS1C_EENS_8epilogue10collective18CollectiveEpilogueINS1F_23Sm100TmaWarpSpecializedILi4ELi2ELi32ELb1ELb0EEEJNS5_IJSG_SG_SG_EEENS5_IJNSS_ISG_SC_EENSS_INSA_ILi32EEESC_EEEEESI_SJ_SI_SJ_NS1F_6fusion15FusionCallbacksIS1J_NS1P_17LinearCombinationISI_fSI_fLNS_15FloatRoundStyleE2EEES1K_S1O_JEEENS4_5SM1004TMEM4LOAD26SM100_TMEM_LOAD_32dp32b32xENS4_13SM90_TMA_LOADENS11_INS12_ILi2ELi4ELi3EEES15_NSS_INS5_IJS16_S1M_EEENS5_IJS1M_SC_EEEEEEENS4_39AutoVectorizingCopyWithAssumedAlignmentILi128EEENS4_14SM90_TMA_STOREES24_S26_S26_EEEvvEEEEvNT_6ParamsE --------------------------
	.section	.nv.shared._ZN7cutlass13device_kernelINS_4gemm6kernel13GemmUniversalIN4cute5tupleIJiiiiEEENS1_10collective13CollectiveMmaINS1_35MainloopSm100TmaUmmaWarpSpecializedILi4ELi2ELi4ENS5_IJNS4_1CILi2EEESB_NSA_ILi1EEEEEEEENS5_IJNSA_ILi256EEENSA_ILi128EEESG_EEENS_6half_tENS5_IJlSC_lEEESI_SJ_NS4_8TiledMMAINS4_8MMA_AtomIJNS4_26SM100_MMA_F16BF16_2x1SM_SSISI_SI_fLi256ELi128ELNS4_4UMMA5MajorE0ELSO_0ELNSN_7ScaleInE0ELSP_0EEEEEENS4_6LayoutINS5_IJSC_SC_SC_EEENS5_IJNSA_ILi0EEESU_SU_EEEEENS5_IJNS4_10UnderscoreESX_SX_EEEEENS4_28SM100_TMA_2SM_LOAD_MULTICASTENS4_14ComposedLayoutINS4_7SwizzleILi3ELi4ELi3EEENS4_18smem_ptr_flag_bitsILi16EEENSS_INS5_IJNSA_ILi8EEENSA_ILi64EEEEEENS5_IJS17_SC_EEEEEEEvNS4_8identityENS4_18SM100_TMA_2SM_LOADES1B_vS1C_EENS_8epilogue10collective18CollectiveEpilogueINS1F_23Sm100TmaWarpSpecializedILi4ELi2ELi32ELb1ELb0EEEJNS5_IJSG_SG_SG_EEENS5_IJNSS_ISG_SC_EENSS_INSA_ILi32EEESC_EEEEESI_SJ_SI_SJ_NS1F_6fusion15FusionCallbacksIS1J_NS1P_17LinearCombinationISI_fSI_fLNS_15FloatRoundStyleE2EEES1K_S1O_JEEENS4_5SM1004TMEM4LOAD26SM100_TMEM_LOAD_32dp32b32xENS4_13SM90_TMA_LOADENS11_INS12_ILi2ELi4ELi3EEES15_NSS_INS5_IJS16_S1M_EEENS5_IJS1M_SC_EEEEEEENS4_39AutoVectorizingCopyWithAssumedAlignmentILi128EEENS4_14SM90_TMA_STOREES24_S26_S26_EEEvvEEEEvNT_6ParamsE,"aw",@nobits
	.sectionflags	@""
	.align	16
	.zero		1024


//--------------------- .nv.shared.reserved.0     --------------------------
	.section	.nv.shared.reserved.0,"aw",@nobits
	.weak		__nv_reservedSMEM_offset_0_alias
	.size		__nv_reservedSMEM_offset_0_alias, 0, 64
	.other		__nv_reservedSMEM_offset_0_alias,@"STO_CUDA_RESERVED_SHARED STV_DEFAULT"
__nv_reservedSMEM_offset_0_alias:
	.zero		0
.nv.shared.reserved.0:
	.zero		64
	.weak		__nv_reservedSMEM_tcgen05_partition
	.type		__nv_reservedSMEM_tcgen05_partition,@object
	.size		__nv_reservedSMEM_tcgen05_partition,(.L_0 - __nv_reservedSMEM_tcgen05_partition)
__nv_reservedSMEM_tcgen05_partition:
	.zero		32
.L_0:


//--------------------- .nv.global                --------------------------
	.section	.nv.global,"aw",@nobits
.nv.global:
	.type		_ZN40_INTERNAL_f02e90e3_4_k_cu_3f69ef7f_303634cute1_E,@object
	.size		_ZN40_INTERNAL_f02e90e3_4_k_cu_3f69ef7f_303634cute1_E,(_ZN40_INTERNAL_f02e90e3_4_k_cu_3f69ef7f_303634cuda3std3__45__cpo6cbeginE - _ZN40_INTERNAL_f02e90e3_4_k_cu_3f69ef7f_303634cute1_E)
_ZN40_INTERNAL_f02e90e3_4_k_cu_3f69ef7f_303634cute1_E:
	.zero		1
	.type		_ZN40_INTERNAL_f02e90e3_4_k_cu_3f69ef7f_303634cuda3std3__45__cpo6cbeginE,@object
	.size		_ZN40_INTERNAL_f02e90e3_4_k_cu_3f69ef7f_303634cuda3std3__45__cpo6cbeginE,(_ZN40_INTERNAL_f02e90e3_4_k_cu_3f69ef7f_303634cuda3std3__48in_placeE - _ZN40_INTERNAL_f02e90e3_4_k_cu_3f69ef7f_303634cuda3std3__45__cpo6cbeginE)
_ZN40_INTERNAL_f02e90e3_4_k_cu_3f69ef7f_303634cuda3std3__45__cpo6cbeginE:
	.zero		1
	.type		_ZN40_INTERNAL_f02e90e3_4_k_cu_3f69ef7f_303634cuda3std3__48in_placeE,@object
	.size		_ZN40_INTERNAL_f02e90e3_4_k_cu_3f69ef7f_303634cuda3std3__48in_placeE,(_ZN40_INTERNAL_f02e90e3_4_k_cu_3f69ef7f_303634cuda3std6ranges3__45__cpo9iter_moveE - _ZN40_INTERNAL_f02e90e3_4_k_cu_3f69ef7f_303634cuda3std3__48in_placeE)
_ZN40_INTERNAL_f02e90e3_4_k_cu_3f69ef7f_303634cuda3std3__48in_placeE:
	.zero		1
	.type		_ZN40_INTERNAL_f02e90e3_4_k_cu_3f69ef7f_303634cuda3std6ranges3__45__cpo9iter_moveE,@object
	.size		_ZN40_INTERNAL_f02e90e3_4_k_cu_3f69ef7f_303634cuda3std6ranges3__45__cpo9iter_moveE,(_ZN40_INTERNAL_f02e90e3_4_k_cu_3f69ef7f_303634cuda3std3__45__cpo5beginE - _ZN40_INTERNAL_f02e90e3_4_k_cu_3f69ef7f_303634cuda3std6ranges3__45__cpo9iter_moveE)
_ZN40_INTERNAL_f02e90e3_4_k_cu_3f69ef7f_303634cuda3std6ranges3__45__cpo9iter_moveE:
	.zero		1
	.type		_ZN40_INTERNAL_f02e90e3_4_k_cu_3f69ef7f_303634cuda3std3__45__cpo5beginE,@object
	.size		_ZN40_INTERNAL_f02e90e3_4_k_cu_3f69ef7f_303634cuda3std3__45__cpo5beginE,(_ZN40_INTERNAL_f02e90e3_4_k_cu_3f69ef7f_303634cuda3std3__442_GLOBAL__N__f02e90e3_4_k_cu_3f69ef7f_303636ignoreE - _ZN40_INTERNAL_f02e90e3_4_k_cu_3f69ef7f_303634cuda3std3__45__cpo5beginE)
_ZN40_INTERNAL_f02e90e3_4_k_cu_3f69ef7f_303634cuda3std3__45__cpo5beginE:
	.zero		1
	.type		_ZN40_INTERNAL_f02e90e3_4_k_cu_3f69ef7f_303634cuda3std3__442_GLOBAL__N__f02e90e3_4_k_cu_3f69ef7f_303636ignoreE,@object
	.size		_ZN40_INTERNAL_f02e90e3_4_k_cu_3f69ef7f_303634cuda3std3__442_GLOBAL__N__f02e90e3_4_k_cu_3f69ef7f_303636ignoreE,(_ZN40_INTERNAL_f02e90e3_4_k_cu_3f69ef7f_303634cute7productE - _ZN40_INTERNAL_f02e90e3_4_k_cu_3f69ef7f_303634cuda3std3__442_GLOBAL__N__f02e90e3_4_k_cu_3f69ef7f_303636ignoreE)
_ZN40_INTERNAL_f02e90e3_4_k_cu_3f69ef7f_303634cuda3std3__442_GLOBAL__N__f02e90e3_4_k_cu_3f69ef7f_303636ignoreE:
	.zero		1
	.type		_ZN40_INTERNAL_f02e90e3_4_k_cu_3f69ef7f_303634cute7productE,@object
	.size		_ZN40_INTERNAL_f02e90e3_4_k_cu_3f69ef7f_303634cute7productE,(_ZN40_INTERNAL_f02e90e3_4_k_cu_3f69ef7f_303634cuda3std3__45__cpo3endE - _ZN40_INTERNAL_f02e90e3_4_k_cu_3f69ef7f_303634cute7productE)
_ZN40_INTERNAL_f02e90e3_4_k_cu_3f69ef7f_303634cute7productE:
	.zero		1
	.type		_ZN40_INTERNAL_f02e90e3_4_k_cu_3f69ef7f_303634cuda3std3__45__cpo3endE,@object
	.size		_ZN40_INTERNAL_f02e90e3_4_k_cu_3f69ef7f_303634cuda3std3__45__cpo3endE,(_ZN40_INTERNAL_f02e90e3_4_k_cu_3f69ef7f_303634cuda3std3__419piecewise_constructE - _ZN40_INTERNAL_f02e90e3_4_k_cu_3f69ef7f_303634cuda3std3__45__cpo3endE)
_ZN40_INTERNAL_f02e90e3_4_k_cu_3f69ef7f_303634cuda3std3__45__cpo3endE:
	.zero		1
	.type		_ZN40_INTERNAL_f02e90e3_4_k_cu_3f69ef7f_303634cuda3std3__419piecewise_constructE,@object
	.size		_ZN40_INTERNAL_f02e90e3_4_k_cu_3f69ef7f_303634cuda3std3__419piecewise_constructE,(_ZN40_INTERNAL_f02e90e3_4_k_cu_3f69ef7f_303634cuda3std3__45__cpo4cendE - _ZN40_INTERNAL_f02e90e3_4_k_cu_3f69ef7f_303634cuda3std3__419piecewise_constructE)
_ZN40_INTERNAL_f02e90e3_4_k_cu_3f69ef7f_303634cuda3std3__419piecewise_constructE:
	.zero		1
	.type		_ZN40_INTERNAL_f02e90e3_4_k_cu_3f69ef7f_303634cuda3std3__45__cpo4cendE,@object
	.size		_ZN40_INTERNAL_f02e90e3_4_k_cu_3f69ef7f_303634cuda3std3__45__cpo4cendE,(_ZN40_INTERNAL_f02e90e3_4_k_cu_3f69ef7f_303634cuda3std6ranges3__45__cpo4swapE - _ZN40_INTERNAL_f02e90e3_4_k_cu_3f69ef7f_303634cuda3std3__45__cpo4cendE)
_ZN40_INTERNAL_f02e90e3_4_k_cu_3f69ef7f_303634cuda3std3__45__cpo4cendE:
	.zero		1
	.type		_ZN40_INTERNAL_f02e90e3_4_k_cu_3f69ef7f_303634cuda3std6ranges3__45__cpo4swapE,@object
	.size		_ZN40_INTERNAL_f02e90e3_4_k_cu_3f69ef7f_303634cuda3std6ranges3__45__cpo4swapE,(.L_10 - _ZN40_INTERNAL_f02e90e3_4_k_cu_3f69ef7f_303634cuda3std6ranges3__45__cpo4swapE)
_ZN40_INTERNAL_f02e90e3_4_k_cu_3f69ef7f_303634cuda3std6ranges3__45__cpo4swapE:
	.zero		1
.L_10:


//--------------------- .nv.constant0._ZN7cutlass13device_kernelINS_4gemm6kernel13GemmUniversalIN4cute5tupleIJiiiiEEENS1_10collective13CollectiveMmaINS1_35MainloopSm100TmaUmmaWarpSpecializedILi4ELi2ELi4ENS5_IJNS4_1CILi2EEESB_NSA_ILi1EEEEEEEENS5_IJNSA_ILi256EEENSA_ILi128EEESG_EEENS_6half_tENS5_IJlSC_lEEESI_SJ_NS4_8TiledMMAINS4_8MMA_AtomIJNS4_26SM100_MMA_F16BF16_2x1SM_SSISI_SI_fLi256ELi128ELNS4_4UMMA5MajorE0ELSO_0ELNSN_7ScaleInE0ELSP_0EEEEEENS4_6LayoutINS5_IJSC_SC_SC_EEENS5_IJNSA_ILi0EEESU_SU_EEEEENS5_IJNS4_10UnderscoreESX_SX_EEEEENS4_28SM100_TMA_2SM_LOAD_MULTICASTENS4_14ComposedLayoutINS4_7SwizzleILi3ELi4ELi3EEENS4_18smem_ptr_flag_bitsILi16EEENSS_INS5_IJNSA_ILi8EEENSA_ILi64EEEEEENS5_IJS17_SC_EEEEEEEvNS4_8identityENS4_18SM100_TMA_2SM_LOADES1B_vS1C_EENS_8epilogue10collective18CollectiveEpilogueINS1F_23Sm100TmaWarpSpecializedILi4ELi2ELi32ELb1ELb0EEEJNS5_IJSG_SG_SG_EEENS5_IJNSS_ISG_SC_EENSS_INSA_ILi32EEESC_EEEEESI_SJ_SI_SJ_NS1F_6fusion15FusionCallbacksIS1J_NS1P_17LinearCombinationISI_fSI_fLNS_15FloatRoundStyleE2EEES1K_S1O_JEEENS4_5SM1004TMEM4LOAD26SM100_TMEM_LOAD_32dp32b32xENS4_13SM90_TMA_LOADENS11_INS12_ILi2ELi4ELi3EEES15_NSS_INS5_IJS16_S1M_EEENS5_IJS1M_SC_EEEEEEENS4_39AutoVectorizingCopyWithAssumedAlignmentILi128EEENS4_14SM90_TMA_STOREES24_S26_S26_EEEvvEEEEvNT_6ParamsE --------------------------
	.section	.nv.constant0._ZN7cutlass13device_kernelINS_4gemm6kernel13GemmUniversalIN4cute5tupleIJiiiiEEENS1_10collective13CollectiveMmaINS1_35MainloopSm100TmaUmmaWarpSpecializedILi4ELi2ELi4ENS5_IJNS4_1CILi2EEESB_NSA_ILi1EEEEEEEENS5_IJNSA_ILi256EEENSA_ILi128EEESG_EEENS_6half_tENS5_IJlSC_lEEESI_SJ_NS4_8TiledMMAINS4_8MMA_AtomIJNS4_26SM100_MMA_F16BF16_2x1SM_SSISI_SI_fLi256ELi128ELNS4_4UMMA5MajorE0ELSO_0ELNSN_7ScaleInE0ELSP_0EEEEEENS4_6LayoutINS5_IJSC_SC_SC_EEENS5_IJNSA_ILi0EEESU_SU_EEEEENS5_IJNS4_10UnderscoreESX_SX_EEEEENS4_28SM100_TMA_2SM_LOAD_MULTICASTENS4_14ComposedLayoutINS4_7SwizzleILi3ELi4ELi3EEENS4_18smem_ptr_flag_bitsILi16EEENSS_INS5_IJNSA_ILi8EEENSA_ILi64EEEEEENS5_IJS17_SC_EEEEEEEvNS4_8identityENS4_18SM100_TMA_2SM_LOADES1B_vS1C_EENS_8epilogue10collective18CollectiveEpilogueINS1F_23Sm100TmaWarpSpecializedILi4ELi2ELi32ELb1ELb0EEEJNS5_IJSG_SG_SG_EEENS5_IJNSS_ISG_SC_EENSS_INSA_ILi32EEESC_EEEEESI_SJ_SI_SJ_NS1F_6fusion15FusionCallbacksIS1J_NS1P_17LinearCombinationISI_fSI_fLNS_15FloatRoundStyleE2EEES1K_S1O_JEEENS4_5SM1004TMEM4LOAD26SM100_TMEM_LOAD_32dp32b32xENS4_13SM90_TMA_LOADENS11_INS12_ILi2ELi4ELi3EEES15_NSS_INS5_IJS16_S1M_EEENS5_IJS1M_SC_EEEEEEENS4_39AutoVectorizingCopyWithAssumedAlignmentILi128EEENS4_14SM90_TMA_STOREES24_S26_S26_EEEvvEEEEvNT_6ParamsE,"a",@progbits
	.sectionflags	@""
	.align	4
.nv.constant0._ZN7cutlass13device_kernelINS_4gemm6kernel13GemmUniversalIN4cute5tupleIJiiiiEEENS1_10collective13CollectiveMmaINS1_35MainloopSm100TmaUmmaWarpSpecializedILi4ELi2ELi4ENS5_IJNS4_1CILi2EEESB_NSA_ILi1EEEEEEEENS5_IJNSA_ILi256EEENSA_ILi128EEESG_EEENS_6half_tENS5_IJlSC_lEEESI_SJ_NS4_8TiledMMAINS4_8MMA_AtomIJNS4_26SM100_MMA_F16BF16_2x1SM_SSISI_SI_fLi256ELi128ELNS4_4UMMA5MajorE0ELSO_0ELNSN_7ScaleInE0ELSP_0EEEEEENS4_6LayoutINS5_IJSC_SC_SC_EEENS5_IJNSA_ILi0EEESU_SU_EEEEENS5_IJNS4_10UnderscoreESX_SX_EEEEENS4_28SM100_TMA_2SM_LOAD_MULTICASTENS4_14ComposedLayoutINS4_7SwizzleILi3ELi4ELi3EEENS4_18smem_ptr_flag_bitsILi16EEENSS_INS5_IJNSA_ILi8EEENSA_ILi64EEEEEENS5_IJS17_SC_EEEEEEEvNS4_8identityENS4_18SM100_TMA_2SM_LOADES1B_vS1C_EENS_8epilogue10collective18CollectiveEpilogueINS1F_23Sm100TmaWarpSpecializedILi4ELi2ELi32ELb1ELb0EEEJNS5_IJSG_SG_SG_EEENS5_IJNSS_ISG_SC_EENSS_INSA_ILi32EEESC_EEEEESI_SJ_SI_SJ_NS1F_6fusion15FusionCallbacksIS1J_NS1P_17LinearCombinationISI_fSI_fLNS_15FloatRoundStyleE2EEES1K_S1O_JEEENS4_5SM1004TMEM4LOAD26SM100_TMEM_LOAD_32dp32b32xENS4_13SM90_TMA_LOADENS11_INS12_ILi2ELi4ELi3EEES15_NSS_INS5_IJS16_S1M_EEENS5_IJS1M_SC_EEEEEEENS4_39AutoVectorizingCopyWithAssumedAlignmentILi128EEENS4_14SM90_TMA_STOREES24_S26_S26_EEEvvEEEEvNT_6ParamsE:
	.zero		2944


//--------------------- SYMBOLS --------------------------

	.type		.nv.reservedSmem.offset0,@object
	.size		.nv.reservedSmem.offset0,0x4
	.type		.nv.reservedSmem.cap,@object
	.size		.nv.reservedSmem.cap,0x4
	.type		__assertfail,@function
